	.target	sm_100

	.elftype	@"ET_EXEC"


//--------------------- .note.nv.tkinfo           --------------------------
	.section	.note.nv.tkinfo,"",@"SHT_NOTE"
	.sectionflags	@"SHF_NOTE_NV_TKINFO"
	.tkinfo
        /*0018*/ 	.word	0x00000081
        /*0030*/ 	.string	""
        /*0030*/ 	.string	"ptxas"
        /*0030*/ 	.string	"Cuda compilation tools, release 12.9, V12.9.86"
        /*0030*/ 	.string	"Build cuda_12.9.r12.9/compiler.36037853_0"
        /*0030*/ 	.string	"-regUsageLevel 10 -arch sm_100f -m 64 "



//--------------------- .note.nv.cuver            --------------------------
	.section	.note.nv.cuver,"",@"SHT_NOTE"
	.sectionflags	@"SHF_NOTE_NV_CUVER"
        /*0018*/ 	.short	0x0001
        /*001a*/ 	.short	0x0064
        /*001c*/ 	.short	0x0001
        /*001e*/ 	.short	0x0000
        /*0020*/ 	.short	0x0001
        /*0022*/ 	.short	0x0000


//--------------------- .nv.info                  --------------------------
	.section	.nv.info,"",@"SHT_CUDA_INFO"
	.align	4


	//----- nvinfo : EIATTR_REGCOUNT
	.align		4
        /*0000*/ 	.byte	0x04, 0x2f
        /*0002*/ 	.short	(.L_15 - .L_14)
	.align		4
.L_14:
        /*0004*/ 	.word	index@(_ZN9deep_gemm24sm100_fp8_gemm_1d1d_implILN4cute4UMMA5MajorE0ELS3_0ELj0ELj4096ELj7168ELj128ELj192ELj128ELj1ELj128ELj128ELj128ELj4ELj128ELj128ELj1ELb0ELj143ELNS_8GemmTypeE0ELb0EN7cutlass10bfloat16_tENS_16EpilogueIdentityEEEvPijjj14CUtensorMap_stS9_S9_S9_S9_)
        /*0008*/ 	.word	0x0000002f


	//----- nvinfo : EIATTR_FRAME_SIZE
	.align		4
.L_15:
        /*000c*/ 	.byte	0x04, 0x11
        /*000e*/ 	.short	(.L_17 - .L_16)
	.align		4
.L_16:
        /*0010*/ 	.word	index@($__internal_3_$__cuda_sm20_div_u16)
        /*0014*/ 	.word	0x00000000


	//----- nvinfo : EIATTR_FRAME_SIZE
	.align		4
.L_17:
        /*0018*/ 	.byte	0x04, 0x11
        /*001a*/ 	.short	(.L_19 - .L_18)
	.align		4
.L_18:
        /*001c*/ 	.word	index@($__internal_2_$__cuda_sm10x_tcgen05_guardrail_trap_unallocated_columns_being_dealloced)
        /*0020*/ 	.word	0x00000000


	//----- nvinfo : EIATTR_FRAME_SIZE
	.align		4
.L_19:
        /*0024*/ 	.byte	0x04, 0x11
        /*0026*/ 	.short	(.L_21 - .L_20)
	.align		4
.L_20:
        /*0028*/ 	.word	index@($__internal_1_$__cuda_sm10x_tcgen05_guardrail_trap_phase_invalid_during_alloc)
        /*002c*/ 	.word	0x00000000


	//----- nvinfo : EIATTR_FRAME_SIZE
	.align		4
.L_21:
        /*0030*/ 	.byte	0x04, 0x11
        /*0032*/ 	.short	(.L_23 - .L_22)
	.align		4
.L_22:
        /*0034*/ 	.word	index@($__internal_0_$__cuda_sm10x_tcgen05_guardrail_trap_col_being_dealloced_not_returned_by_alloc)
        /*0038*/ 	.word	0x00000000


	//----- nvinfo : EIATTR_FRAME_SIZE
	.align		4
.L_23:
        /*003c*/ 	.byte	0x04, 0x11
        /*003e*/ 	.short	(.L_25 - .L_24)
	.align		4
.L_24:
        /*0040*/ 	.word	index@(_ZN9deep_gemm24sm100_fp8_gemm_1d1d_implILN4cute4UMMA5MajorE0ELS3_0ELj0ELj4096ELj7168ELj128ELj192ELj128ELj1ELj128ELj128ELj128ELj4ELj128ELj128ELj1ELb0ELj143ELNS_8GemmTypeE0ELb0EN7cutlass10bfloat16_tENS_16EpilogueIdentityEEEvPijjj14CUtensorMap_stS9_S9_S9_S9_)
        /*0044*/ 	.word	0x00000000


	//----- nvinfo : EIATTR_MIN_STACK_SIZE
	.align		4
.L_25:
        /*0048*/ 	.byte	0x04, 0x12
        /*004a*/ 	.short	(.L_27 - .L_26)
	.align		4
.L_26:
        /*004c*/ 	.word	index@(_ZN9deep_gemm24sm100_fp8_gemm_1d1d_implILN4cute4UMMA5MajorE0ELS3_0ELj0ELj4096ELj7168ELj128ELj192ELj128ELj1ELj128ELj128ELj128ELj4ELj128ELj128ELj1ELb0ELj143ELNS_8GemmTypeE0ELb0EN7cutlass10bfloat16_tENS_16EpilogueIdentityEEEvPijjj14CUtensorMap_stS9_S9_S9_S9_)
        /*0050*/ 	.word	0x00000000
.L_27:


//--------------------- .nv.info._ZN9deep_gemm24sm100_fp8_gemm_1d1d_implILN4cute4UMMA5MajorE0ELS3_0ELj0ELj4096ELj7168ELj128ELj192ELj128ELj1ELj128ELj128ELj128ELj4ELj128ELj128ELj1ELb0ELj143ELNS_8GemmTypeE0ELb0EN7cutlass10bfloat16_tENS_16EpilogueIdentityEEEvPijjj14CUtensorMap_stS9_S9_S9_S9_ --------------------------
	.section	.nv.info._ZN9deep_gemm24sm100_fp8_gemm_1d1d_implILN4cute4UMMA5MajorE0ELS3_0ELj0ELj4096ELj7168ELj128ELj192ELj128ELj1ELj128ELj128ELj128ELj4ELj128ELj128ELj1ELb0ELj143ELNS_8GemmTypeE0ELb0EN7cutlass10bfloat16_tENS_16EpilogueIdentityEEEvPijjj14CUtensorMap_stS9_S9_S9_S9_,"",@"SHT_CUDA_INFO"
	.sectionflags	@""
	.align	4


	//----- nvinfo : EIATTR_CUDA_API_VERSION
	.align		4
        /*0000*/ 	.byte	0x04, 0x37
        /*0002*/ 	.short	(.L_29 - .L_28)
.L_28:
        /*0004*/ 	.word	0x00000081


	//----- nvinfo : EIATTR_KPARAM_INFO
	.align		4
.L_29:
        /*0008*/ 	.byte	0x04, 0x17
        /*000a*/ 	.short	(.L_31 - .L_30)
.L_30:
        /*000c*/ 	.word	0x00000000
        /*0010*/ 	.short	0x0008
        /*0012*/ 	.short	0x0240
        /*0014*/ 	.byte	0x00, 0xf0, 0x01, 0x02


	//----- nvinfo : EIATTR_KPARAM_INFO
	.align		4
.L_31:
        /*0018*/ 	.byte	0x04, 0x17
        /*001a*/ 	.short	(.L_33 - .L_32)
.L_32:
        /*001c*/ 	.word	0x00000000
        /*0020*/ 	.short	0x0007
        /*0022*/ 	.short	0x01c0
        /*0024*/ 	.byte	0x00, 0xf0, 0x01, 0x02


	//----- nvinfo : EIATTR_KPARAM_INFO
	.align		4
.L_33:
        /*0028*/ 	.byte	0x04, 0x17
        /*002a*/ 	.short	(.L_35 - .L_34)
.L_34:
        /*002c*/ 	.word	0x00000000
        /*0030*/ 	.short	0x0006
        /*0032*/ 	.short	0x0140
        /*0034*/ 	.byte	0x00, 0xf0, 0x01, 0x02


	//----- nvinfo : EIATTR_KPARAM_INFO
	.align		4
.L_35:
        /*0038*/ 	.byte	0x04, 0x17
        /*003a*/ 	.short	(.L_37 - .L_36)
.L_36:
        /*003c*/ 	.word	0x00000000
        /*0040*/ 	.short	0x0005
        /*0042*/ 	.short	0x00c0
        /*0044*/ 	.byte	0x00, 0xf0, 0x01, 0x02


	//----- nvinfo : EIATTR_KPARAM_INFO
	.align		4
.L_37:
        /*0048*/ 	.byte	0x04, 0x17
        /*004a*/ 	.short	(.L_39 - .L_38)
.L_38:
        /*004c*/ 	.word	0x00000000
        /*0050*/ 	.short	0x0004
        /*0052*/ 	.short	0x0040
        /*0054*/ 	.byte	0x00, 0xf0, 0x01, 0x02


	//----- nvinfo : EIATTR_KPARAM_INFO
	.align		4
.L_39:
        /*0058*/ 	.byte	0x04, 0x17
        /*005a*/ 	.short	(.L_41 - .L_40)
.L_40:
        /*005c*/ 	.word	0x00000000
        /*0060*/ 	.short	0x0003
        /*0062*/ 	.short	0x0010
        /*0064*/ 	.byte	0x00, 0xf0, 0x11, 0x00


	//----- nvinfo : EIATTR_KPARAM_INFO
	.align		4
.L_41:
        /*0068*/ 	.byte	0x04, 0x17
        /*006a*/ 	.short	(.L_43 - .L_42)
.L_42:
        /*006c*/ 	.word	0x00000000
        /*0070*/ 	.short	0x0002
        /*0072*/ 	.short	0x000c
        /*0074*/ 	.byte	0x00, 0xf0, 0x11, 0x00


	//----- nvinfo : EIATTR_KPARAM_INFO
	.align		4
.L_43:
        /*0078*/ 	.byte	0x04, 0x17
        /*007a*/ 	.short	(.L_45 - .L_44)
.L_44:
        /*007c*/ 	.word	0x00000000
        /*0080*/ 	.short	0x0001
        /*0082*/ 	.short	0x0008
        /*0084*/ 	.byte	0x00, 0xf0, 0x11, 0x00


	//----- nvinfo : EIATTR_KPARAM_INFO
	.align		4
.L_45:
        /*0088*/ 	.byte	0x04, 0x17
        /*008a*/ 	.short	(.L_47 - .L_46)
.L_46:
        /*008c*/ 	.word	0x00000000
        /*0090*/ 	.short	0x0000
        /*0092*/ 	.short	0x0000
        /*0094*/ 	.byte	0x00, 0xf5, 0x21, 0x00


	//----- nvinfo : EIATTR_AT_ENTRY_FRAGMENTS
	.align		4
.L_47:
        /*0098*/ 	.byte	0x04, 0x4f
        /*009a*/ 	.short	(.L_49 - .L_48)


	//   ....[0]....
.L_48:
        /*009c*/ 	.word	0x00000004


	//----- nvinfo : EIATTR_RESERVED_SMEM_USED
	.align		4
.L_49:
        /*00a0*/ 	.byte	0x01, 0x41
	.zero		2


	//----- nvinfo : EIATTR_SPARSE_MMA_MASK
	.align		4
        /*00a4*/ 	.byte	0x03, 0x50
        /*00a6*/ 	.short	0x0000


	//----- nvinfo : EIATTR_TCGEN05_1CTA_USED
	.align		4
        /*00a8*/ 	.byte	0x01, 0x51
	.zero		2


	//----- nvinfo : EIATTR_MAXREG_COUNT
	.align		4
        /*00ac*/ 	.byte	0x03, 0x1b
        /*00ae*/ 	.short	0x00ff


	//----- nvinfo : EIATTR_NUM_BARRIERS
	.align		4
        /*00b0*/ 	.byte	0x02, 0x4c
        /*00b2*/ 	.byte	0x09
	.zero		1


	//----- nvinfo : EIATTR_INT_WARP_WIDE_INSTR_OFFSETS
	.align		4
        /*00b4*/ 	.byte	0x04, 0x31
        /*00b6*/ 	.short	(.L_51 - .L_50)


	//   ....[0]....
.L_50:
        /*00b8*/ 	.word	0x00003970


	//   ....[1]....
        /*00bc*/ 	.word	0x00003990


	//----- nvinfo : EIATTR_COOP_GROUP_MASK_REGIDS
	.align		4
.L_51:
        /*00c0*/ 	.byte	0x04, 0x29
        /*00c2*/ 	.short	(.L_53 - .L_52)


	//   ....[0]....
.L_52:
        /*00c4*/ 	.word	0xffffffff


	//   ....[1]....
        /*00c8*/ 	.word	0xffffffff


	//   ....[2]....
        /*00cc*/ 	.word	0xffffffff


	//   ....[3]....
        /*00d0*/ 	.word	0xffffffff


	//   ....[4]....
        /*00d4*/ 	.word	0xffffffff


	//   ....[5]....
        /*00d8*/ 	.word	0xffffffff


	//   ....[6]....
        /*00dc*/ 	.word	0xffffffff


	//   ....[7]....
        /*00e0*/ 	.word	0xffffffff


	//   ....[8]....
        /*00e4*/ 	.word	0xffffffff


	//   ....[9]....
        /*00e8*/ 	.word	0xffffffff


	//   ....[10]....
        /*00ec*/ 	.word	0xffffffff


	//   ....[11]....
        /*00f0*/ 	.word	0xffffffff


	//   ....[12]....
        /*00f4*/ 	.word	0xffffffff


	//   ....[13]....
        /*00f8*/ 	.word	0xffffffff


	//----- nvinfo : EIATTR_COOP_GROUP_INSTR_OFFSETS
	.align		4
.L_53:
        /*00fc*/ 	.byte	0x04, 0x28
        /*00fe*/ 	.short	(.L_55 - .L_54)


	//   ....[0]....
.L_54:
        /*0100*/ 	.word	0x00000030


	//   ....[1]....
        /*0104*/ 	.word	0x00000470


	//   ....[2]....
        /*0108*/ 	.word	0x00000730


	//   ....[3]....
        /*010c*/ 	.word	0x00000b40


	//   ....[4]....
        /*0110*/ 	.word	0x00000c10


	//   ....[5]....
        /*0114*/ 	.word	0x00000cd0


	//   ....[6]....
        /*0118*/ 	.word	0x000012c0


	//   ....[7]....
        /*011c*/ 	.word	0x000012e0


	//   ....[8]....
        /*0120*/ 	.word	0x00001300


	//   ....[9]....
        /*0124*/ 	.word	0x00001550


	//   ....[10]....
        /*0128*/ 	.word	0x00001580


	//   ....[11]....
        /*012c*/ 	.word	0x000015c0


	//   ....[12]....
        /*0130*/ 	.word	0x00003890


	//   ....[13]....
        /*0134*/ 	.word	0x00003a50


	//----- nvinfo : EIATTR_VRC_CTA_INIT_COUNT
	.align		4
.L_55:
        /*0138*/ 	.byte	0x02, 0x4a
        /*013a*/ 	.byte	0x80
	.zero		1


	//----- nvinfo : EIATTR_MBARRIER_INSTR_OFFSETS
	.align		4
        /*013c*/ 	.byte	0x04, 0x39
        /*013e*/ 	.short	(.L_57 - .L_56)


	//   ....[0]....
.L_56:
        /*0140*/ 	.word	0x00000330
        /*0144*/ 	.word	0x000000ff
        /*0148*/ 	.word	0x00031800
        /*014c*/ 	.short	0x0100
        /*014e*/ 	.byte	0x05
	.zero		1


	//   ....[1]....
        /*0150*/ 	.word	0x00000340
        /*0154*/ 	.word	0x000000ff
        /*0158*/ 	.word	0x00031820
        /*015c*/ 	.short	0x0100
        /*015e*/ 	.byte	0x05
	.zero		1


	//   ....[2]....
        /*0160*/ 	.word	0x00000350
        /*0164*/ 	.word	0x000000ff
        /*0168*/ 	.word	0x00031840
        /*016c*/ 	.short	0x0100
        /*016e*/ 	.byte	0x05
	.zero		1


	//   ....[3]....
        /*0170*/ 	.word	0x00000360
        /*0174*/ 	.word	0x000000ff
        /*0178*/ 	.word	0x00031808
        /*017c*/ 	.short	0x0100
        /*017e*/ 	.byte	0x05
	.zero		1


	//   ....[4]....
        /*0180*/ 	.word	0x00000370
        /*0184*/ 	.word	0x000000ff
        /*0188*/ 	.word	0x00031828
        /*018c*/ 	.short	0x0100
        /*018e*/ 	.byte	0x05
	.zero		1


	//   ....[5]....
        /*0190*/ 	.word	0x00000380
        /*0194*/ 	.word	0x000000ff
        /*0198*/ 	.word	0x00031848
        /*019c*/ 	.short	0x0100
        /*019e*/ 	.byte	0x05
	.zero		1


	//   ....[6]....
        /*01a0*/ 	.word	0x00000390
        /*01a4*/ 	.word	0x000000ff
        /*01a8*/ 	.word	0x00031810
        /*01ac*/ 	.short	0x0100
        /*01ae*/ 	.byte	0x05
	.zero		1


	//   ....[7]....
        /*01b0*/ 	.word	0x000003a0
        /*01b4*/ 	.word	0x000000ff
        /*01b8*/ 	.word	0x00031830
        /*01bc*/ 	.short	0x0100
        /*01be*/ 	.byte	0x05
	.zero		1


	//   ....[8]....
        /*01c0*/ 	.word	0x000003b0
        /*01c4*/ 	.word	0x000000ff
        /*01c8*/ 	.word	0x00031850
        /*01cc*/ 	.short	0x0100
        /*01ce*/ 	.byte	0x05
	.zero		1


	//   ....[9]....
        /*01d0*/ 	.word	0x000003c0
        /*01d4*/ 	.word	0x000000ff
        /*01d8*/ 	.word	0x00031818
        /*01dc*/ 	.short	0x0100
        /*01de*/ 	.byte	0x05
	.zero		1


	//   ....[10]....
        /*01e0*/ 	.word	0x000003d0
        /*01e4*/ 	.word	0x000000ff
        /*01e8*/ 	.word	0x00031838
        /*01ec*/ 	.short	0x0100
        /*01ee*/ 	.byte	0x05
	.zero		1


	//   ....[11]....
        /*01f0*/ 	.word	0x000003e0
        /*01f4*/ 	.word	0x000000ff
        /*01f8*/ 	.word	0x00031858
        /*01fc*/ 	.short	0x0100
        /*01fe*/ 	.byte	0x05
	.zero		1


	//   ....[12]....
        /*0200*/ 	.word	0x000003f0
        /*0204*/ 	.word	0x000000ff
        /*0208*/ 	.word	0x00031860
        /*020c*/ 	.short	0x0100
        /*020e*/ 	.byte	0x05
	.zero		1


	//   ....[13]....
        /*0210*/ 	.word	0x00000400
        /*0214*/ 	.word	0x000000ff
        /*0218*/ 	.word	0x00031870
        /*021c*/ 	.short	0x0100
        /*021e*/ 	.byte	0x05
	.zero		1


	//   ....[14]....
        /*0220*/ 	.word	0x00000410
        /*0224*/ 	.word	0x000000ff
        /*0228*/ 	.word	0x00031868
        /*022c*/ 	.short	0x0100
        /*022e*/ 	.byte	0x05
	.zero		1


	//   ....[15]....
        /*0230*/ 	.word	0x00000420
        /*0234*/ 	.word	0x000000ff
        /*0238*/ 	.word	0x00031878
        /*023c*/ 	.short	0x0100
        /*023e*/ 	.byte	0x05
	.zero		1


	//   ....[16]....
        /*0240*/ 	.word	0x00000a20
        /*0244*/ 	.word	0x00000002
        /*0248*/ 	.word	0x00031800
        /*024c*/ 	.short	0x010a
        /*024e*/ 	.byte	0xff
	.zero		1


	//   ....[17]....
        /*0250*/ 	.word	0x00000dc0
        /*0254*/ 	.word	0x00000002
        /*0258*/ 	.word	0x00000000
        /*025c*/ 	.short	0x0101
        /*025e*/ 	.byte	0xff
	.zero		1


	//   ....[18]....
        /*0260*/ 	.word	0x000010d0
        /*0264*/ 	.word	0x00000000
        /*0268*/ 	.word	0x00031870
        /*026c*/ 	.short	0x010a
        /*026e*/ 	.byte	0x08
	.zero		1


	//   ....[19]....
        /*0270*/ 	.word	0x00001150
        /*0274*/ 	.word	0x000000ff
        /*0278*/ 	.word	0x00031840
        /*027c*/ 	.short	0x010a
        /*027e*/ 	.byte	0x0a
	.zero		1


	//   ....[20]....
        /*0280*/ 	.word	0x00001520
        /*0284*/ 	.word	0x000000ff
        /*0288*/ 	.word	0x00031840
        /*028c*/ 	.short	0x010a
        /*028e*/ 	.byte	0x0d
	.zero		1


	//   ....[21]....
        /*0290*/ 	.word	0x00001ae0
        /*0294*/ 	.word	0x00000002
        /*0298*/ 	.word	0x00031820
        /*029c*/ 	.short	0x010a
        /*029e*/ 	.byte	0xff
	.zero		1


	//   ....[22]....
        /*02a0*/ 	.word	0x00001d80
        /*02a4*/ 	.word	0x00000002
        /*02a8*/ 	.word	0x00031828
        /*02ac*/ 	.short	0x010a
        /*02ae*/ 	.byte	0xff
	.zero		1


	//   ....[23]....
        /*02b0*/ 	.word	0x00001ee0
        /*02b4*/ 	.word	0x00000002
        /*02b8*/ 	.word	0x00031830
        /*02bc*/ 	.short	0x010a
        /*02be*/ 	.byte	0xff
	.zero		1


	//   ....[24]....
        /*02c0*/ 	.word	0x00002030
        /*02c4*/ 	.word	0x00000002
        /*02c8*/ 	.word	0x00031838
        /*02cc*/ 	.short	0x010a
        /*02ce*/ 	.byte	0xff
	.zero		1


	//   ....[25]....
        /*02d0*/ 	.word	0x000025c0
        /*02d4*/ 	.word	0x00000002
        /*02d8*/ 	.word	0x00031860
        /*02dc*/ 	.short	0x010a
        /*02de*/ 	.byte	0xff
	.zero		1


	//   ....[26]....
        /*02e0*/ 	.word	0x000036f0
        /*02e4*/ 	.word	0x00000002
        /*02e8*/ 	.word	0x00000000
        /*02ec*/ 	.short	0x0101
        /*02ee*/ 	.byte	0xff
	.zero		1


	//   ....[27]....
        /*02f0*/ 	.word	0x00003a80
        /*02f4*/ 	.word	0x00000002
        /*02f8*/ 	.word	0x00031800
        /*02fc*/ 	.short	0x010a
        /*02fe*/ 	.byte	0xff
	.zero		1


	//   ....[28]....
        /*0300*/ 	.word	0x00003b00
        /*0304*/ 	.word	0x00000000
        /*0308*/ 	.word	0x00031870
        /*030c*/ 	.short	0x010a
        /*030e*/ 	.byte	0xff
	.zero		1


	//   ....[29]....
        /*0310*/ 	.word	0x00003b70
        /*0314*/ 	.word	0x00000002
        /*0318*/ 	.word	0x00031840
        /*031c*/ 	.short	0x010a
        /*031e*/ 	.byte	0xff
	.zero		1


	//   ....[30]....
        /*0320*/ 	.word	0x00003be0
        /*0324*/ 	.word	0x00000002
        /*0328*/ 	.word	0x00031840
        /*032c*/ 	.short	0x010a
        /*032e*/ 	.byte	0xff
	.zero		1


	//   ....[31]....
        /*0330*/ 	.word	0x00003c50
        /*0334*/ 	.word	0x00000002
        /*0338*/ 	.word	0x00031820
        /*033c*/ 	.short	0x010a
        /*033e*/ 	.byte	0xff
	.zero		1


	//   ....[32]....
        /*0340*/ 	.word	0x00003cb0
        /*0344*/ 	.word	0x00000002
        /*0348*/ 	.word	0x00031828
        /*034c*/ 	.short	0x010a
        /*034e*/ 	.byte	0xff
	.zero		1


	//   ....[33]....
        /*0350*/ 	.word	0x00003d10
        /*0354*/ 	.word	0x00000002
        /*0358*/ 	.word	0x00031830
        /*035c*/ 	.short	0x010a
        /*035e*/ 	.byte	0xff
	.zero		1


	//   ....[34]....
        /*0360*/ 	.word	0x00003d80
        /*0364*/ 	.word	0x00000002
        /*0368*/ 	.word	0x00031838
        /*036c*/ 	.short	0x010a
        /*036e*/ 	.byte	0xff
	.zero		1


	//   ....[35]....
        /*0370*/ 	.word	0x00003de0
        /*0374*/ 	.word	0x00000002
        /*0378*/ 	.word	0x00031860
        /*037c*/ 	.short	0x010a
        /*037e*/ 	.byte	0xff
	.zero		1


	//----- nvinfo : EIATTR_NUM_MBARRIERS
	.align		4
.L_57:
        /*0380*/ 	.byte	0x03, 0x38
        /*0382*/ 	.short	0x0010


	//----- nvinfo : EIATTR_EXIT_INSTR_OFFSETS
	.align		4
        /*0384*/ 	.byte	0x04, 0x1c
        /*0386*/ 	.short	(.L_59 - .L_58)


	//   ....[0]....
.L_58:
        /*0388*/ 	.word	0x00000830


	//   ....[1]....
        /*038c*/ 	.word	0x00000e10


	//   ....[2]....
        /*0390*/ 	.word	0x00000ef0


	//   ....[3]....
        /*0394*/ 	.word	0x00001840


	//   ....[4]....
        /*0398*/ 	.word	0x000018b0


	//   ....[5]....
        /*039c*/ 	.word	0x000021c0


	//   ....[6]....
        /*03a0*/ 	.word	0x00002220


	//   ....[7]....
        /*03a4*/ 	.word	0x00003870


	//   ....[8]....
        /*03a8*/ 	.word	0x00003a60


	//----- nvinfo : EIATTR_MAX_THREADS
	.align		4
.L_59:
        /*03ac*/ 	.byte	0x04, 0x05
        /*03ae*/ 	.short	(.L_61 - .L_60)
.L_60:
        /*03b0*/ 	.word	0x00000100
        /*03b4*/ 	.word	0x00000001
        /*03b8*/ 	.word	0x00000001


	//----- nvinfo : EIATTR_CRS_STACK_SIZE
	.align		4
.L_61:
        /*03bc*/ 	.byte	0x04, 0x1e
        /*03be*/ 	.short	(.L_63 - .L_62)
.L_62:
        /*03c0*/ 	.word	0x00000000


	//----- nvinfo : EIATTR_CBANK_PARAM_SIZE
	.align		4
.L_63:
        /*03c4*/ 	.byte	0x03, 0x19
        /*03c6*/ 	.short	0x02c0


	//----- nvinfo : EIATTR_PARAM_CBANK
	.align		4
        /*03c8*/ 	.byte	0x04, 0x0a
        /*03ca*/ 	.short	(.L_65 - .L_64)
	.align		4
.L_64:
        /*03cc*/ 	.word	index@(.nv.constant0._ZN9deep_gemm24sm100_fp8_gemm_1d1d_implILN4cute4UMMA5MajorE0ELS3_0ELj0ELj4096ELj7168ELj128ELj192ELj128ELj1ELj128ELj128ELj128ELj4ELj128ELj128ELj1ELb0ELj143ELNS_8GemmTypeE0ELb0EN7cutlass10bfloat16_tENS_16EpilogueIdentityEEEvPijjj14CUtensorMap_stS9_S9_S9_S9_)
        /*03d0*/ 	.short	0x0380
        /*03d2*/ 	.short	0x02c0


	//----- nvinfo : EIATTR_SW_WAR
	.align		4
.L_65:
        /*03d4*/ 	.byte	0x04, 0x36
        /*03d6*/ 	.short	(.L_67 - .L_66)
.L_66:
        /*03d8*/ 	.word	0x00000008
.L_67:


//--------------------- .nv.compat                --------------------------
	.section	.nv.compat,"",@"SHT_CUDA_COMPAT_INFO"
	.align	4
        /*0000*/ 	.byte	0x02, 0x02, 0x02, 0x00, 0x02, 0x05, 0x05, 0x00, 0x02, 0x03, 0x01, 0x00, 0x02, 0x06, 0x01, 0x00


//--------------------- .nv.callgraph             --------------------------
	.section	.nv.callgraph,"",@"SHT_CUDA_CALLGRAPH"
	.align	4
	.sectionentsize	8
	.align		4
        /*0000*/ 	.word	0x00000000
	.align		4
        /*0004*/ 	.word	0xffffffff
	.align		4
        /*0008*/ 	.word	0x00000000
	.align		4
        /*000c*/ 	.word	0xfffffffe
	.align		4
        /*0010*/ 	.word	0x00000000
	.align		4
        /*0014*/ 	.word	0xfffffffd
	.align		4
        /*0018*/ 	.word	0x00000000
	.align		4
        /*001c*/ 	.word	0xfffffffc


//--------------------- .nv.constant4             --------------------------
	.section	.nv.constant4,"a",@progbits
	.align	8
	.align		8
.nv.constant4:
        /*0000*/ 	.dword	_ZN47_INTERNAL_3fb605ab_9_kernel_cu_f12cbbf6_28950794cuda3std3__45__cpo5beginE
	.align		8
        /*0008*/ 	.dword	_ZN47_INTERNAL_3fb605ab_9_kernel_cu_f12cbbf6_28950794cuda3std3__45__cpo3endE
	.align		8
        /*0010*/ 	.dword	_ZN47_INTERNAL_3fb605ab_9_kernel_cu_f12cbbf6_28950794cuda3std3__45__cpo6cbeginE
	.align		8
        /*0018*/ 	.dword	_ZN47_INTERNAL_3fb605ab_9_kernel_cu_f12cbbf6_28950794cuda3std3__45__cpo4cendE
	.align		8
        /*0020*/ 	.dword	_ZN47_INTERNAL_3fb605ab_9_kernel_cu_f12cbbf6_28950794cuda3std3__449_GLOBAL__N__3fb605ab_9_kernel_cu_f12cbbf6_28950796ignoreE
	.align		8
        /*0028*/ 	.dword	_ZN47_INTERNAL_3fb605ab_9_kernel_cu_f12cbbf6_28950794cuda3std3__419piecewise_constructE
	.align		8
        /*0030*/ 	.dword	_ZN47_INTERNAL_3fb605ab_9_kernel_cu_f12cbbf6_28950794cuda3std3__48in_placeE
	.align		8
        /*0038*/ 	.dword	_ZN47_INTERNAL_3fb605ab_9_kernel_cu_f12cbbf6_28950794cuda3std6ranges3__45__cpo4swapE
	.align		8
        /*0040*/ 	.dword	_ZN47_INTERNAL_3fb605ab_9_kernel_cu_f12cbbf6_28950794cuda3std6ranges3__45__cpo9iter_moveE
	.align		8
        /*0048*/ 	.dword	_ZN47_INTERNAL_3fb605ab_9_kernel_cu_f12cbbf6_28950794cute7productE
	.align		8
        /*0050*/ 	.dword	_ZN47_INTERNAL_3fb605ab_9_kernel_cu_f12cbbf6_28950794cute1_E


//--------------------- .text._ZN9deep_gemm24sm100_fp8_gemm_1d1d_implILN4cute4UMMA5MajorE0ELS3_0ELj0ELj4096ELj7168ELj128ELj192ELj128ELj1ELj128ELj128ELj128ELj4ELj128ELj128ELj1ELb0ELj143ELNS_8GemmTypeE0ELb0EN7cutlass10bfloat16_tENS_16EpilogueIdentityEEEvPijjj14CUtensorMap_stS9_S9_S9_S9_ --------------------------
	.section	.text._ZN9deep_gemm24sm100_fp8_gemm_1d1d_implILN4cute4UMMA5MajorE0ELS3_0ELj0ELj4096ELj7168ELj128ELj192ELj128ELj1ELj128ELj128ELj128ELj4ELj128ELj128ELj1ELb0ELj143ELNS_8GemmTypeE0ELb0EN7cutlass10bfloat16_tENS_16EpilogueIdentityEEEvPijjj14CUtensorMap_stS9_S9_S9_S9_,"ax",@progbits
	.align	128
        .global         _ZN9deep_gemm24sm100_fp8_gemm_1d1d_implILN4cute4UMMA5MajorE0ELS3_0ELj0ELj4096ELj7168ELj128ELj192ELj128ELj1ELj128ELj128ELj128ELj4ELj128ELj128ELj1ELb0ELj143ELNS_8GemmTypeE0ELb0EN7cutlass10bfloat16_tENS_16EpilogueIdentityEEEvPijjj14CUtensorMap_stS9_S9_S9_S9_
        .type           _ZN9deep_gemm24sm100_fp8_gemm_1d1d_implILN4cute4UMMA5MajorE0ELS3_0ELj0ELj4096ELj7168ELj128ELj192ELj128ELj1ELj128ELj128ELj128ELj4ELj128ELj128ELj1ELb0ELj143ELNS_8GemmTypeE0ELb0EN7cutlass10bfloat16_tENS_16EpilogueIdentityEEEvPijjj14CUtensorMap_stS9_S9_S9_S9_,@function
        .size           _ZN9deep_gemm24sm100_fp8_gemm_1d1d_implILN4cute4UMMA5MajorE0ELS3_0ELj0ELj4096ELj7168ELj128ELj192ELj128ELj1ELj128ELj128ELj128ELj4ELj128ELj128ELj1ELb0ELj143ELNS_8GemmTypeE0ELb0EN7cutlass10bfloat16_tENS_16EpilogueIdentityEEEvPijjj14CUtensorMap_stS9_S9_S9_S9_,(.L_x_69 - _ZN9deep_gemm24sm100_fp8_gemm_1d1d_implILN4cute4UMMA5MajorE0ELS3_0ELj0ELj4096ELj7168ELj128ELj192ELj128ELj1ELj128ELj128ELj128ELj4ELj128ELj128ELj1ELb0ELj143ELNS_8GemmTypeE0ELb0EN7cutlass10bfloat16_tENS_16EpilogueIdentityEEEvPijjj14CUtensorMap_stS9_S9_S9_S9_)
        .other          _ZN9deep_gemm24sm100_fp8_gemm_1d1d_implILN4cute4UMMA5MajorE0ELS3_0ELj0ELj4096ELj7168ELj128ELj192ELj128ELj1ELj128ELj128ELj128ELj4ELj128ELj128ELj1ELb0ELj143ELNS_8GemmTypeE0ELb0EN7cutlass10bfloat16_tENS_16EpilogueIdentityEEEvPijjj14CUtensorMap_stS9_S9_S9_S9_,@"STO_CUDA_ENTRY STV_DEFAULT"
_ZN9deep_gemm24sm100_fp8_gemm_1d1d_implILN4cute4UMMA5MajorE0ELS3_0ELj0ELj4096ELj7168ELj128ELj192ELj128ELj1ELj128ELj128ELj128ELj4ELj128ELj128ELj1ELb0ELj143ELNS_8GemmTypeE0ELb0EN7cutlass10bfloat16_tENS_16EpilogueIdentityEEEvPijjj14CUtensorMap_stS9_S9_S9_S9_:
.text._ZN9deep_gemm24sm100_fp8_gemm_1d1d_implILN4cute4UMMA5MajorE0ELS3_0ELj0ELj4096ELj7168ELj128ELj192ELj128ELj1ELj128ELj128ELj128ELj4ELj128ELj128ELj1ELb0ELj143ELNS_8GemmTypeE0ELb0EN7cutlass10bfloat16_tENS_16EpilogueIdentityEEEvPijjj14CUtensorMap_stS9_S9_S9_S9_:
[----:B------:R-:W1:Y:S01]  /*0000*/  LDC R1, c[0x0][0x37c] ;  /* 0x0000df00ff017b82 */ /* 0x000e620000000800 */
[----:B------:R-:W2:Y:S02]  /*0010*/  S2R R0, SR_TID.X ;  /* 0x0000000000007919 */ /* 0x000ea40000002100 */
[----:B--2---:R-:W-:-:S05]  /*0020*/  SHF.R.U32.HI R0, RZ, 0x5, R0 ;  /* 0x00000005ff007819 */ /* 0x004fca0000011600 */
[----:B------:R-:W2:Y:S02]  /*0030*/  SHFL.IDX PT, R3, R0, RZ, 0x1f ;  /* 0x00001fff00037589 */ /* 0x000ea400000e0000 */
[----:B--2---:R-:W-:-:S13]  /*0040*/  ISETP.NE.AND P0, PT, R3, 0x2, PT ;  /* 0x000000020300780c */ /* 0x004fda0003f05270 */
[----:B-1----:R-:W-:Y:S05]  /*0050*/  @!P0 BRA `(.L_x_0) ;  /* 0x0000000400008947 */ /* 0x002fea0003800000 */
[----:B------:R-:W-:-:S13]  /*0060*/  ISETP.NE.AND P0, PT, R3, 0x1, PT ;  /* 0x000000010300780c */ /* 0x000fda0003f05270 */
[----:B------:R-:W-:Y:S05]  /*0070*/  @!P0 BRA `(.L_x_1) ;  /* 0x0000000000608947 */ /* 0x000fea0003800000 */
[----:B------:R-:W-:-:S13]  /*0080*/  ISETP.NE.AND P0, PT, R3, RZ, PT ;  /* 0x000000ff0300720c */ /* 0x000fda0003f05270 */
[----:B------:R-:W-:Y:S05]  /*0090*/  @P0 BRA `(.L_x_2) ;  /* 0x0000000400a80947 */ /* 0x000fea0003800000 */
[----:B------:R-:W-:Y:S01]  /*00a0*/  ELECT P0, URZ, PT ;  /* 0x0000000000ff782f */ /* 0x000fe20003800000 */
[----:B------:R-:W-:-:S12]  /*00b0*/  BSSY.RECONVERGENT B0, `(.L_x_3) ;  /* 0x0000013000007945 */ /* 0x000fd80003800200 */
[----:B------:R-:W-:Y:S05]  /*00c0*/  @!P0 BRA `(.L_x_4) ;  /* 0x0000000000448947 */ /* 0x000fea0003800000 */
[----:B------:R-:W1:Y:S02]  /*00d0*/  LDCU.64 UR4, c[0x0][0x348] ;  /* 0x00006900ff0477ac */ /* 0x000e640008000a00 */
[----:B-1----:R-:W-:Y:S02]  /*00e0*/  UIADD3 UR12, UP4, UPT, UR4, 0x40, URZ ;  /* 0x00000040040c7890 */ /* 0x002fe4000ff9e0ff */
[----:B------:R-:W-:Y:S02]  /*00f0*/  UIADD3 UR10, UP3, UPT, UR4, 0xc0, URZ ;  /* 0x000000c0040a7890 */ /* 0x000fe4000ff7e0ff */
[----:B------:R-:W-:Y:S02]  /*0100*/  UIADD3 UR8, UP2, UPT, UR4, 0x140, URZ ;  /* 0x0000014004087890 */ /* 0x000fe4000ff5e0ff */
[----:B------:R-:W-:Y:S02]  /*0110*/  UIADD3 UR6, UP1, UPT, UR4, 0x1c0, URZ ;  /* 0x000001c004067890 */ /* 0x000fe4000ff3e0ff */
[----:B------:R-:W-:-:S02]  /*0120*/  UIADD3 UR4, UP0, UPT, UR4, 0x240, URZ ;  /* 0x0000024004047890 */ /* 0x000fc4000ff1e0ff */
[----:B------:R-:W-:Y:S02]  /*0130*/  UIADD3.X UR13, UPT, UPT, URZ, UR5, URZ, UP4, !UPT ;  /* 0x00000005ff0d7290 */ /* 0x000fe4000a7fe4ff */
[----:B------:R-:W-:Y:S02]  /*0140*/  UIADD3.X UR11, UPT, UPT, URZ, UR5, URZ, UP3, !UPT ;  /* 0x00000005ff0b7290 */ /* 0x000fe40009ffe4ff */
[----:B------:R-:W-:Y:S02]  /*0150*/  UIADD3.X UR9, UPT, UPT, URZ, UR5, URZ, UP2, !UPT ;  /* 0x00000005ff097290 */ /* 0x000fe400097fe4ff */
[----:B------:R-:W-:Y:S02]  /*0160*/  UIADD3.X UR7, UPT, UPT, URZ, UR5, URZ, UP1, !UPT ;  /* 0x00000005ff077290 */ /* 0x000fe40008ffe4ff */
[----:B------:R-:W-:Y:S01]  /*0170*/  UIADD3.X UR5, UPT, UPT, URZ, UR5, URZ, UP0, !UPT ;  /* 0x00000005ff057290 */ /* 0x000fe200087fe4ff */
[----:B------:R1:W-:Y:S02]  /*0180*/  UTMACCTL.PF [UR12] ;  /* 0x000000000c0079b9 */ /* 0x0003e40008040000 */
[----:B------:R1:W-:Y:S02]  /*0190*/  UTMACCTL.PF [UR10] ;  /* 0x000000000a0079b9 */ /* 0x0003e40008040000 */
[----:B------:R1:W-:Y:S02]  /*01a0*/  UTMACCTL.PF [UR8] ;  /* 0x00000000080079b9 */ /* 0x0003e40008040000 */
[----:B------:R1:W-:Y:S02]  /*01b0*/  UTMACCTL.PF [UR6] ;  /* 0x00000000060079b9 */ /* 0x0003e40008040000 */
[----:B------:R1:W-:Y:S02]  /*01c0*/  UTMACCTL.PF [UR4] ;  /* 0x00000000040079b9 */ /* 0x0003e40008040000 */
[----:B-1----:R-:W-:Y:S01]  /*01d0*/  NOP ;  /* 0x0000000000007918 */ /* 0x002fe20000000000 */
.L_x_4:
[----:B------:R-:W-:Y:S05]  /*01e0*/  BSYNC.RECONVERGENT B0 ;  /* 0x0000000000007941 */ /* 0x000fea0003800200 */
.L_x_3:
[----:B------:R-:W-:Y:S05]  /*01f0*/  BRA `(.L_x_2) ;  /* 0x0000000400507947 */ /* 0x000fea0003800000 */
.L_x_1:
[----:B------:R-:W-:Y:S01]  /*0200*/  ELECT P0, URZ, PT ;  /* 0x0000000000ff782f */ /* 0x000fe20003800000 */
[----:B------:R-:W-:-:S12]  /*0210*/  BSSY.RECONVERGENT B0, `(.L_x_5) ;  /* 0x0000023000007945 */ /* 0x000fd80003800200 */
[----:B------:R-:W-:Y:S05]  /*0220*/  @!P0 BRA `(.L_x_6) ;  /* 0x0000000000848947 */ /* 0x000fea0003800000 */
[----:B------:R-:W1:Y:S01]  /*0230*/  S2UR UR5, SR_CgaCtaId ;  /* 0x00000000000579c3 */ /* 0x000e620000008800 */
[----:B------:R-:W-:Y:S01]  /*0240*/  UMOV UR7, 0x400 ;  /* 0x0000040000077882 */ /* 0x000fe20000000000 */
[----:B------:R-:W-:Y:S01]  /*0250*/  UMOV UR6, 0x1 ;  /* 0x0000000100067882 */ /* 0x000fe20000000000 */
[----:B------:R-:W-:Y:S02]  /*0260*/  UMOV UR4, 0x20 ;  /* 0x0000002000047882 */ /* 0x000fe40000000000 */
[----:B------:R-:W-:-:S04]  /*0270*/  UIADD3 UR8, UPT, UPT, -UR4, 0x100000, URZ ;  /* 0x0010000004087890 */ /* 0x000fc8000fffe1ff */
[----:B------:R-:W-:Y:S02]  /*0280*/  USHF.L.U32 UR9, UR8, 0xb, URZ ;  /* 0x0000000b08097899 */ /* 0x000fe400080006ff */
[----:B------:R-:W-:Y:S01]  /*0290*/  USHF.L.U32 UR8, UR8, 0x1, URZ ;  /* 0x0000000108087899 */ /* 0x000fe200080006ff */
[----:B------:R-:W-:Y:S02]  /*02a0*/  UMOV UR4, 0x80 ;  /* 0x0000008000047882 */ /* 0x000fe40000000000 */
[----:B------:R-:W-:-:S04]  /*02b0*/  UIADD3 UR10, UPT, UPT, -UR4, 0x100000, URZ ;  /* 0x00100000040a7890 */ /* 0x000fc8000fffe1ff */
[----:B------:R-:W-:Y:S02]  /*02c0*/  USHF.L.U32 UR11, UR10, 0xb, URZ ;  /* 0x0000000b0a0b7899 */ /* 0x000fe400080006ff */
[----:B------:R-:W-:Y:S02]  /*02d0*/  USHF.L.U32 UR10, UR10, 0x1, URZ ;  /* 0x000000010a0a7899 */ /* 0x000fe400080006ff */
[----:B-1----:R-:W-:Y:S02]  /*02e0*/  ULEA UR5, UR5, UR7, 0x18 ;  /* 0x0000000705057291 */ /* 0x002fe4000f8ec0ff */
[----:B------:R-:W-:-:S04]  /*02f0*/  UIADD3 UR6, UPT, UPT, -UR6, 0x100000, URZ ;  /* 0x0010000006067890 */ /* 0x000fc8000fffe1ff */
[----:B------:R-:W-:Y:S02]  /*0300*/  USHF.L.U32 UR7, UR6, 0xb, URZ ;  /* 0x0000000b06077899 */ /* 0x000fe400080006ff */
[----:B------:R-:W-:Y:S01]  /*0310*/  USHF.L.U32 UR6, UR6, 0x1, URZ ;  /* 0x0000000106067899 */ /* 0x000fe200080006ff */
[----:B------:R-:W1:Y:S11]  /*0320*/  FENCE.VIEW.ASYNC.S ;  /* 0x00000000000073c6 */ /* 0x000e760000000000 */
[----:B-1----:R1:W2:Y:S01]  /*0330*/  SYNCS.EXCH.64 URZ, [UR5+0x31800], UR6 ;  /* 0x0318000605ff75b2 */ /* 0x0022a20008000100 */
[----:B------:R1:W3:Y:S01]  /*0340*/  SYNCS.EXCH.64 URZ, [UR5+0x31820], UR6 ;  /* 0x0318200605ff75b2 */ /* 0x0002e20008000100 */
[----:B------:R1:W4:Y:S01]  /*0350*/  SYNCS.EXCH.64 URZ, [UR5+0x31840], UR8 ;  /* 0x0318400805ff75b2 */ /* 0x0003220008000100 */
[----:B------:R1:W5:Y:S01]  /*0360*/  SYNCS.EXCH.64 URZ, [UR5+0x31808], UR6 ;  /* 0x0318080605ff75b2 */ /* 0x0003620008000100 */
[----:B------:R1:W1:Y:S01]  /*0370*/  SYNCS.EXCH.64 URZ, [UR5+0x31828], UR6 ;  /* 0x0318280605ff75b2 */ /* 0x0002620008000100 */
        /* <DEDUP_REMOVED lines=11> */
[----:B------:R-:W-:Y:S01]  /*0430*/  NOP ;  /* 0x0000000000007918 */ /* 0x000fe20000000000 */
.L_x_6:
[----:B-1----:R-:W-:Y:S05]  /*0440*/  BSYNC.RECONVERGENT B0 ;  /* 0x0000000000007941 */ /* 0x002fea0003800200 */
.L_x_5:
[----:B------:R-:W-:Y:S05]  /*0450*/  BRA `(.L_x_2) ;  /* 0x0000000000b87947 */ /* 0x000fea0003800000 */
.L_x_0:
[----:B------:R-:W1:Y:S01]  /*0460*/  S2UR UR6, SR_CgaCtaId ;  /* 0x00000000000679c3 */ /* 0x000e620000008800 */
[----:B------:R-:W-:Y:S01]  /*0470*/  NOP ;  /* 0x0000000000007918 */ /* 0x000fe20000000000 */
[----:B------:R-:W-:Y:S01]  /*0480*/  UMOV UR4, 0x40 ;  /* 0x0000004000047882 */ /* 0x000fe20000000000 */
[----:B------:R-:W-:Y:S01]  /*0490*/  UMOV UR5, 0x400 ;  /* 0x0000040000057882 */ /* 0x000fe20000000000 */
[----:B-1----:R-:W-:Y:S02]  /*04a0*/  ULEA UR4, UR6, UR4, 0x18 ;  /* 0x0000000406047291 */ /* 0x002fe4000f8ec0ff */
[----:B------:R-:W-:-:S07]  /*04b0*/  ULEA UR5, UR6, UR5, 0x18 ;  /* 0x0000000506057291 */ /* 0x000fce000f8ec0ff */
[----:B------:R-:W1:Y:S02]  /*04c0*/  LDS.U8 R0, [UR4] ;  /* 0x00000004ff007984 */ /* 0x000e640008000000 */
[----:B-1----:R-:W-:-:S13]  /*04d0*/  ISETP.NE.AND P0, PT, R0, RZ, PT ;  /* 0x000000ff0000720c */ /* 0x002fda0003f05270 */
[----:B------:R-:W-:Y:S05]  /*04e0*/  @P0 BRA `(.L_x_7) ;  /* 0x00000000007c0947 */ /* 0x000fea0003800000 */
[----:B------:R-:W-:-:S13]  /*04f0*/  ELECT P0, URZ, PT ;  /* 0x0000000000ff782f */ /* 0x000fda0003800000 */
[----:B------:R-:W-:Y:S05]  /*0500*/  @!P0 BRA `(.L_x_8) ;  /* 0x0000000000848947 */ /* 0x000fea0003800000 */
[----:B------:R-:W-:Y:S01]  /*0510*/  UMOV UR4, 0x10 ;  /* 0x0000001000047882 */ /* 0x000fe20000000000 */
[----:B------:R-:W-:-:S04]  /*0520*/  IMAD.MOV.U32 R2, RZ, RZ, 0xffff ;  /* 0x0000ffffff027424 */ /* 0x000fc800078e00ff */
[----:B------:R-:W-:Y:S04]  /*0530*/  DEPBAR.LE SB1, 0x36 ;  /* 0x00009d800000791a */ /* 0x000fe80000000000 */
[----:B------:R-:W1:Y:S02]  /*0540*/  UTCATOMSWS.FIND_AND_SET.ALIGN UP0, UR4, UR4 ;  /* 0x00000004000475e3 */ /* 0x000e640008000800 */
[----:B-1----:R-:W-:Y:S01]  /*0550*/  PLOP3.LUT P0, PT, PT, PT, UP0, 0x80, 0x8 ;  /* 0x000000000008781c */ /* 0x002fe20003f0f008 */
[----:B------:R-:W-:-:S03]  /*0560*/  IMAD.U32 R5, RZ, RZ, UR4 ;  /* 0x00000004ff057e24 */ /* 0x000fc6000f8e00ff */
[----:B------:R-:W-:-:S04]  /*0570*/  SEL R0, RZ, 0xffffffff, !P0 ;  /* 0xffffffffff007807 */ /* 0x000fc80004000000 */
[----:B------:R-:W-:Y:S01]  /*0580*/  ISETP.NE.AND P0, PT, R0, RZ, PT ;  /* 0x000000ff0000720c */ /* 0x000fe20003f05270 */
[----:B------:R-:W-:-:S12]  /*0590*/  IMAD.MOV.U32 R0, RZ, RZ, 0x1 ;  /* 0x00000001ff007424 */ /* 0x000fd800078e00ff */
[----:B------:R-:W-:Y:S05]  /*05a0*/  @P0 BRA `(.L_x_9) ;  /* 0x0000000000240947 */ /* 0x000fea0003800000 */
.L_x_10:
[----:B------:R-:W-:Y:S05]  /*05b0*/  NANOSLEEP 0x64 ;  /* 0x000000640000795d */ /* 0x000fea0003800000 */
[----:B------:R-:W-:-:S05]  /*05c0*/  UMOV UR4, 0x10 ;  /* 0x0000001000047882 */ /* 0x000fca0000000000 */
[----:B------:R-:W-:Y:S04]  /*05d0*/  DEPBAR.LE SB1, 0x36 ;  /* 0x00009d800000791a */ /* 0x000fe80000000000 */
[----:B------:R-:W1:Y:S02]  /*05e0*/  UTCATOMSWS.FIND_AND_SET.ALIGN UP0, UR4, UR4 ;  /* 0x00000004000475e3 */ /* 0x000e640008000800 */
[----:B-1----:R-:W-:Y:S01]  /*05f0*/  PLOP3.LUT P0, PT, PT, PT, UP0, 0x80, 0x8 ;  /* 0x000000000008781c */ /* 0x002fe20003f0f008 */
[----:B------:R-:W-:-:S03]  /*0600*/  IMAD.U32 R5, RZ, RZ, UR4 ;  /* 0x00000004ff057e24 */ /* 0x000fc6000f8e00ff */
[----:B------:R-:W-:-:S04]  /*0610*/  SEL R4, RZ, 0xffffffff, !P0 ;  /* 0xffffffffff047807 */ /* 0x000fc80004000000 */
[----:B------:R-:W-:-:S13]  /*0620*/  ISETP.NE.AND P0, PT, R4, RZ, PT ;  /* 0x000000ff0400720c */ /* 0x000fda0003f05270 */
[----:B------:R-:W-:Y:S05]  /*0630*/  @!P0 BRA `(.L_x_10) ;  /* 0xfffffffc00dc8947 */ /* 0x000fea000383ffff */
.L_x_9:
[C---:B------:R-:W-:Y:S01]  /*0640*/  VIADD R4, R5.reuse, 0x10 ;  /* 0x0000001005047836 */ /* 0x040fe20000000000 */
[----:B------:R-:W-:Y:S01]  /*0650*/  UMOV UR4, 0x50 ;  /* 0x0000005000047882 */ /* 0x000fe20000000000 */
[----:B------:R-:W-:Y:S01]  /*0660*/  SHF.L.U32 R2, R2, R5, RZ ;  /* 0x0000000502027219 */ /* 0x000fe200000006ff */
[----:B------:R-:W-:Y:S01]  /*0670*/  ULEA UR4, UR6, UR4, 0x18 ;  /* 0x0000000406047291 */ /* 0x000fe2000f8ec0ff */
[----:B------:R-:W-:Y:S01]  /*0680*/  IMAD.SHL.U32 R5, R5, 0x20, RZ ;  /* 0x0000002005057824 */ /* 0x000fe200078e00ff */
[----:B------:R-:W-:-:S04]  /*0690*/  SHF.L.U32 R0, R0, R4, RZ ;  /* 0x0000000400007219 */ /* 0x000fc800000006ff */
[----:B------:R-:W-:-:S05]  /*06a0*/  LOP3.LUT R0, R0, R2, RZ, 0xfc, !PT ;  /* 0x0000000200007212 */ /* 0x000fca00078efcff */
[----:B------:R1:W-:Y:S04]  /*06b0*/  ATOMS.OR RZ, [UR4], R0 ;  /* 0x00000000ffff798c */ /* 0x0003e8000b000004 */
[----:B------:R1:W-:Y:S01]  /*06c0*/  STS [UR5+0x31880], R5 ;  /* 0x03188005ff007988 */ /* 0x0003e20008000805 */
[----:B------:R-:W-:Y:S05]  /*06d0*/  BRA `(.L_x_8) ;  /* 0x0000000000107947 */ /* 0x000fea0003800000 */
.L_x_7:
[----:B------:R-:W-:Y:S02]  /*06e0*/  MOV R0, 0xffffffff ;  /* 0xffffffff00007802 */ /* 0x000fe40000000f00 */
[----:B------:R-:W-:-:S03]  /*06f0*/  MOV R4, 0x720 ;  /* 0x0000072000047802 */ /* 0x000fc60000000f00 */
[----:B------:R1:W-:Y:S04]  /*0700*/  STS [UR5+0x31880], R0 ;  /* 0x03188000ff007988 */ /* 0x0003e80008000805 */
[----:B-1----:R-:W-:Y:S05]  /*0710*/  CALL.REL.NOINC `($__internal_1_$__cuda_sm10x_tcgen05_guardrail_trap_phase_invalid_during_alloc) ;  /* 0x0000003400d07944 */ /* 0x002fea0003c00000 */
.L_x_8:
[----:B------:R-:W-:Y:S05]  /*0720*/  WARPSYNC.ALL ;  /* 0x0000000000007948 */ /* 0x000fea0003800000 */
[----:B------:R-:W-:Y:S01]  /*0730*/  NOP ;  /* 0x0000000000007918 */ /* 0x000fe20000000000 */
.L_x_2:
[----:B-1----:R-:W1:Y:S01]  /*0740*/  LDC R0, c[0x0][0x388] ;  /* 0x0000e200ff007b82 */ /* 0x002e620000000800 */
[----:B------:R-:W5:Y:S07]  /*0750*/  S2R R21, SR_LANEID ;  /* 0x0000000000157919 */ /* 0x000f6e0000000000 */
[----:B--2345:R-:W-:Y:S01]  /*0760*/  BAR.SYNC.DEFER_BLOCKING 0x0 ;  /* 0x0000000000007b1d */ /* 0x03cfe20000010000 */
[----:B------:R-:W-:Y:S02]  /*0770*/  ISETP.NE.AND P0, PT, R3, RZ, PT ;  /* 0x000000ff0300720c */ /* 0x000fe40003f05270 */
[----:B-1----:R-:W-:-:S04]  /*0780*/  IADD3 R0, PT, PT, R0, 0x7f, RZ ;  /* 0x0000007f00007810 */ /* 0x002fc80007ffe0ff */
[----:B------:R-:W-:-:S05]  /*0790*/  SHF.R.U32.HI R34, RZ, 0x7, R0 ;  /* 0x00000007ff227819 */ /* 0x000fca0000011600 */
[----:B------:R-:W-:Y:S02]  /*07a0*/  IMAD R22, R34, 0x16, RZ ;  /* 0x0000001622167824 */ /* 0x000fe400078e02ff */
[----:B------:R-:W-:Y:S05]  /*07b0*/  @!P0 BRA `(.L_x_11) ;  /* 0x00000010002c8947 */ /* 0x000fea0003800000 */
[----:B------:R-:W-:Y:S01]  /*07c0*/  ISETP.NE.AND P0, PT, R3, 0x1, PT ;  /* 0x000000010300780c */ /* 0x000fe20003f05270 */
[----:B------:R-:W1:-:S12]  /*07d0*/  S2UR UR5, SR_CgaCtaId ;  /* 0x00000000000579c3 */ /* 0x000e580000008800 */
[----:B------:R-:W-:Y:S05]  /*07e0*/  @!P0 BRA `(.L_x_12) ;  /* 0x0000000400948947 */ /* 0x000fea0003800000 */
[----:B------:R-:W-:-:S13]  /*07f0*/  ISETP.NE.AND P0, PT, R3, 0x2, PT ;  /* 0x000000020300780c */ /* 0x000fda0003f05270 */
[----:B------:R-:W-:Y:S05]  /*0800*/  @P0 BRA `(.L_x_13) ;  /* 0x00000018007c0947 */ /* 0x000fea0003800000 */
[----:B------:R-:W2:Y:S02]  /*0810*/  S2UR UR4, SR_CTAID.X ;  /* 0x00000000000479c3 */ /* 0x000ea40000002500 */
[----:B--2---:R-:W-:-:S13]  /*0820*/  ISETP.LE.U32.AND P0, PT, R22, UR4, PT ;  /* 0x0000000416007c0c */ /* 0x004fda000bf03070 */
[----:B-1----:R-:W-:Y:S05]  /*0830*/  @P0 EXIT ;  /* 0x000000000000094d */ /* 0x002fea0003800000 */
[----:B------:R-:W-:Y:S01]  /*0840*/  SHF.R.U32.HI R20, RZ, 0x3, R21 ;  /* 0x00000003ff147819 */ /* 0x000fe20000011615 */
[----:B------:R-:W-:Y:S01]  /*0850*/  ULOP3.LUT UR4, URZ, UR4, URZ, 0x33, !UPT ;  /* 0x00000004ff047292 */ /* 0x000fe2000f8e33ff */
[----:B------:R-:W-:Y:S02]  /*0860*/  HFMA2 R15, -RZ, RZ, 0, 0 ;  /* 0x00000000ff0f7431 */ /* 0x000fe400000001ff */
[----:B------:R-:W-:Y:S01]  /*0870*/  IMAD.MOV.U32 R16, RZ, RZ, RZ ;  /* 0x000000ffff107224 */ /* 0x000fe200078e00ff */
[C---:B------:R-:W-:Y:S01]  /*0880*/  LOP3.LUT R19, R20.reuse, 0x1, RZ, 0x3c, !PT ;  /* 0x0000000114137812 */ /* 0x040fe200078e3cff */
[C---:B------:R-:W-:Y:S01]  /*0890*/  IMAD.SHL.U32 R0, R20.reuse, 0x20, RZ ;  /* 0x0000002014007824 */ /* 0x040fe200078e00ff */
[----:B------:R-:W-:Y:S01]  /*08a0*/  LOP3.LUT R18, R20, 0x2, RZ, 0x3c, !PT ;  /* 0x0000000214127812 */ /* 0x000fe200078e3cff */
[----:B------:R-:W-:Y:S01]  /*08b0*/  VIADD R25, R22, UR4 ;  /* 0x0000000416197c36 */ /* 0x000fe20008000000 */
[----:B------:R-:W-:Y:S01]  /*08c0*/  LOP3.LUT R17, R20, 0x3, RZ, 0x3c, !PT ;  /* 0x0000000314117812 */ /* 0x000fe200078e3cff */
[----:B------:R-:W-:Y:S01]  /*08d0*/  IMAD R20, R21, 0x4, R20 ;  /* 0x0000000415147824 */ /* 0x000fe200078e0214 */
[C---:B------:R-:W-:Y:S01]  /*08e0*/  LOP3.LUT R23, R0.reuse, 0x20, RZ, 0x3c, !PT ;  /* 0x0000002000177812 */ /* 0x040fe200078e3cff */
[----:B------:R-:W-:Y:S01]  /*08f0*/  IMAD.HI.U32 R25, R25, -0x1ada67d5, RZ ;  /* 0xe525982b19197827 */ /* 0x000fe200078e00ff */
[C---:B------:R-:W-:Y:S01]  /*0900*/  LOP3.LUT R22, R0.reuse, 0x40, RZ, 0x3c, !PT ;  /* 0x0000004000167812 */ /* 0x040fe200078e3cff */
[----:B------:R-:W-:Y:S01]  /*0910*/  UMOV UR5, URZ ;  /* 0x000000ff00057c82 */ /* 0x000fe20008000000 */
[C---:B------:R-:W-:Y:S01]  /*0920*/  IADD3 R24, PT, PT, R0.reuse, R21, RZ ;  /* 0x0000001500187210 */ /* 0x040fe20007ffe0ff */
[C---:B------:R-:W-:Y:S01]  /*0930*/  IMAD R19, R21.reuse, 0x4, R19 ;  /* 0x0000000415137824 */ /* 0x040fe200078e0213 */
[----:B------:R-:W-:Y:S01]  /*0940*/  LOP3.LUT R0, R0, 0x60, RZ, 0x3c, !PT ;  /* 0x0000006000007812 */ /* 0x000fe200078e3cff */
[C---:B------:R-:W-:Y:S01]  /*0950*/  IMAD R18, R21.reuse, 0x4, R18 ;  /* 0x0000000415127824 */ /* 0x040fe200078e0212 */
[----:B------:R-:W-:Y:S01]  /*0960*/  LEA R17, R21, R17, 0x2 ;  /* 0x0000001115117211 */ /* 0x000fe200078e10ff */
[----:B------:R-:W-:Y:S01]  /*0970*/  IMAD.IADD R23, R23, 0x1, R21 ;  /* 0x0000000117177824 */ /* 0x000fe200078e0215 */
[----:B------:R-:W-:Y:S01]  /*0980*/  SHF.R.U32.HI R25, RZ, 0x7, R25 ;  /* 0x00000007ff197819 */ /* 0x000fe20000011619 */
[----:B------:R-:W-:Y:S01]  /*0990*/  IMAD.IADD R22, R22, 0x1, R21 ;  /* 0x0000000116167824 */ /* 0x000fe200078e0215 */
[----:B------:R-:W-:-:S07]  /*09a0*/  IADD3 R21, PT, PT, R0, R21, RZ ;  /* 0x0000001500157210 */ /* 0x000fce0007ffe0ff */
.L_x_17:
[----:B------:R-:W1:Y:S01]  /*09b0*/  S2R R0, SR_CgaCtaId ;  /* 0x0000000000007919 */ /* 0x000e620000008800 */
[----:B------:R-:W-:Y:S01]  /*09c0*/  MOV R2, 0x400 ;  /* 0x0000040000027802 */ /* 0x000fe20000000f00 */
[----:B------:R-:W-:-:S03]  /*09d0*/  UMOV UR4, URZ ;  /* 0x000000ff00047c82 */ /* 0x000fc60008000000 */
[----:B-1---5:R-:W-:-:S07]  /*09e0*/  LEA R0, R0, R2, 0x18 ;  /* 0x0000000200007211 */ /* 0x022fce00078ec0ff */
.L_x_16:
[----:B------:R-:W-:Y:S01]  /*09f0*/  LEA R2, R15, R0, 0x3 ;  /* 0x000000000f027211 */ /* 0x000fe200078e18ff */
[----:B------:R-:W-:Y:S01]  /*0a00*/  ULOP3.LUT UP0, URZ, UR4, 0x3, URZ, 0xc0, !UPT ;  /* 0x0000000304ff7892 */ /* 0x000fe2000f80c0ff */
[----:B-----5:R-:W-:-:S04]  /*0a10*/  SHF.L.U32 R4, R16, 0x1f, RZ ;  /* 0x0000001f10047819 */ /* 0x020fc800000006ff */
[----:B------:R-:W1:Y:S02]  /*0a20*/  SYNCS.PHASECHK.TRANS64.TRYWAIT P0, [R2+URZ+0x31800], R4 ;  /* 0x03180004020075a7 */ /* 0x000e6400080011ff */
[----:B-1----:R-:W-:Y:S05]  /*0a30*/  @!P0 BRA `(.L_x_14) ;  /* 0x00000030000c8947 */ /* 0x002fea0003800000 */
.L_x_48:
[----:B------:R-:W-:Y:S05]  /*0a40*/  BRA.U UP0, `(.L_x_15) ;  /* 0x0000000100bc7547 */ /* 0x000fea000b800000 */
[C-C-:B------:R-:W-:Y:S02]  /*0a50*/  IMAD R11, R15.reuse, 0x200, R0.reuse ;  /* 0x000002000f0b7824 */ /* 0x140fe400078e0200 */
[----:B------:R-:W-:Y:S02]  /*0a60*/  IMAD R3, R15, 0x400, R0 ;  /* 0x000004000f037824 */ /* 0x000fe400078e0200 */
[--C-:B------:R-:W-:Y:S01]  /*0a70*/  IMAD R10, R24, 0x4, R11.reuse ;  /* 0x00000004180a7824 */ /* 0x100fe200078e020b */
[-C--:B------:R-:W-:Y:S01]  /*0a80*/  LEA R9, R23, R11.reuse, 0x2 ;  /* 0x0000000b17097211 */ /* 0x080fe200078e10ff */
[--C-:B------:R-:W-:Y:S01]  /*0a90*/  IMAD R7, R22, 0x4, R11.reuse ;  /* 0x0000000416077824 */ /* 0x100fe200078e020b */
[-C--:B-1----:R-:W-:Y:S01]  /*0aa0*/  LEA R5, R21, R11.reuse, 0x2 ;  /* 0x0000000b15057211 */ /* 0x082fe200078e10ff */
[----:B------:R-:W-:Y:S01]  /*0ab0*/  IMAD R4, R19, 0x4, R11 ;  /* 0x0000000413047824 */ /* 0x000fe200078e020b */
[-C--:B------:R-:W-:Y:S01]  /*0ac0*/  LEA R8, R20, R11.reuse, 0x2 ;  /* 0x0000000b14087211 */ /* 0x080fe200078e10ff */
[----:B------:R-:W1:Y:S01]  /*0ad0*/  LDS R10, [R10+0x30000] ;  /* 0x030000000a0a7984 */ /* 0x000e620000000800 */
[----:B------:R-:W-:Y:S01]  /*0ae0*/  LEA R6, R18, R11, 0x2 ;  /* 0x0000000b12067211 */ /* 0x000fe200078e10ff */
[----:B------:R-:W-:Y:S01]  /*0af0*/  IMAD R12, R23, 0x4, R3 ;  /* 0x00000004170c7824 */ /* 0x000fe200078e0203 */
[----:B------:R-:W-:Y:S01]  /*0b00*/  LEA R14, R24, R3, 0x2 ;  /* 0x00000003180e7211 */ /* 0x000fe200078e10ff */
[----:B------:R-:W2:Y:S04]  /*0b10*/  LDS R9, [R9+0x30000] ;  /* 0x0300000009097984 */ /* 0x000ea80000000800 */
[----:B------:R-:W3:Y:S04]  /*0b20*/  LDS R7, [R7+0x30000] ;  /* 0x0300000007077984 */ /* 0x000ee80000000800 */
[----:B------:R-:W4:Y:S01]  /*0b30*/  LDS R5, [R5+0x30000] ;  /* 0x0300000005057984 */ /* 0x000f220000000800 */
[----:B------:R-:W-:-:S03]  /*0b40*/  NOP ;  /* 0x0000000000007918 */ /* 0x000fc60000000000 */
[----:B-1----:R1:W-:Y:S04]  /*0b50*/  STS [R8+0x30000], R10 ;  /* 0x0300000a08007388 */ /* 0x0023e80000000800 */
[----:B--2---:R2:W-:Y:S04]  /*0b60*/  STS [R4+0x30000], R9 ;  /* 0x0300000904007388 */ /* 0x0045e80000000800 */
[----:B---3--:R3:W-:Y:S01]  /*0b70*/  STS [R6+0x30000], R7 ;  /* 0x0300000706007388 */ /* 0x0087e20000000800 */
[----:B-1----:R-:W-:Y:S01]  /*0b80*/  LEA R10, R22, R3, 0x2 ;  /* 0x00000003160a7211 */ /* 0x002fe200078e10ff */
[----:B------:R-:W-:-:S02]  /*0b90*/  IMAD R8, R21, 0x4, R3 ;  /* 0x0000000415087824 */ /* 0x000fc400078e0203 */
[----:B--2---:R-:W-:Y:S01]  /*0ba0*/  IMAD R4, R17, 0x4, R11 ;  /* 0x0000000411047824 */ /* 0x004fe200078e020b */
[----:B---3--:R-:W-:-:S04]  /*0bb0*/  LEA R6, R20, R3, 0x2 ;  /* 0x0000000314067211 */ /* 0x008fc800078e10ff */
[----:B----4-:R1:W-:Y:S04]  /*0bc0*/  STS [R4+0x30000], R5 ;  /* 0x0300000504007388 */ /* 0x0103e80000000800 */
[----:B------:R-:W2:Y:S04]  /*0bd0*/  LDS R13, [R14+0x30800] ;  /* 0x030800000e0d7984 */ /* 0x000ea80000000800 */
[----:B------:R-:W3:Y:S04]  /*0be0*/  LDS R11, [R12+0x30800] ;  /* 0x030800000c0b7984 */ /* 0x000ee80000000800 */
[----:B------:R-:W4:Y:S04]  /*0bf0*/  LDS R9, [R10+0x30800] ;  /* 0x030800000a097984 */ /* 0x000f280000000800 */
[----:B------:R-:W5:Y:S01]  /*0c00*/  LDS R7, [R8+0x30800] ;  /* 0x0308000008077984 */ /* 0x000f620000000800 */
[----:B------:R-:W-:Y:S01]  /*0c10*/  NOP ;  /* 0x0000000000007918 */ /* 0x000fe20000000000 */
[----:B-1----:R-:W-:Y:S01]  /*0c20*/  IMAD R5, R19, 0x4, R3 ;  /* 0x0000000413057824 */ /* 0x002fe200078e0203 */
[----:B------:R-:W-:-:S02]  /*0c30*/  LEA R4, R18, R3, 0x2 ;  /* 0x0000000312047211 */ /* 0x000fc400078e10ff */
[----:B------:R-:W-:Y:S01]  /*0c40*/  LEA R3, R17, R3, 0x2 ;  /* 0x0000000311037211 */ /* 0x000fe200078e10ff */
[----:B--2---:R-:W-:Y:S04]  /*0c50*/  STS [R6+0x30800], R13 ;  /* 0x0308000d06007388 */ /* 0x004fe80000000800 */
[----:B---3--:R-:W-:Y:S04]  /*0c60*/  STS [R5+0x30800], R11 ;  /* 0x0308000b05007388 */ /* 0x008fe80000000800 */
[----:B----4-:R-:W-:Y:S04]  /*0c70*/  STS [R4+0x30800], R9 ;  /* 0x0308000904007388 */ /* 0x010fe80000000800 */
[----:B-----5:R-:W-:Y:S04]  /*0c80*/  STS [R3+0x30800], R7 ;  /* 0x0308000703007388 */ /* 0x020fe80000000800 */
[----:B------:R-:W1:Y:S04]  /*0c90*/  LDS R14, [R14+0x30a00] ;  /* 0x030a00000e0e7984 */ /* 0x000e680000000800 */
[----:B------:R-:W2:Y:S04]  /*0ca0*/  LDS R12, [R12+0x30a00] ;  /* 0x030a00000c0c7984 */ /* 0x000ea80000000800 */
[----:B------:R-:W3:Y:S04]  /*0cb0*/  LDS R10, [R10+0x30a00] ;  /* 0x030a00000a0a7984 */ /* 0x000ee80000000800 */
[----:B------:R-:W4:Y:S01]  /*0cc0*/  LDS R8, [R8+0x30a00] ;  /* 0x030a000008087984 */ /* 0x000f220000000800 */
[----:B------:R-:W-:-:S03]  /*0cd0*/  NOP ;  /* 0x0000000000007918 */ /* 0x000fc60000000000 */
[----:B-1----:R5:W-:Y:S04]  /*0ce0*/  STS [R6+0x30a00], R14 ;  /* 0x030a000e06007388 */ /* 0x002be80000000800 */
[----:B--2---:R5:W-:Y:S04]  /*0cf0*/  STS [R5+0x30a00], R12 ;  /* 0x030a000c05007388 */ /* 0x004be80000000800 */
[----:B---3--:R5:W-:Y:S04]  /*0d00*/  STS [R4+0x30a00], R10 ;  /* 0x030a000a04007388 */ /* 0x008be80000000800 */
[----:B----4-:R5:W-:Y:S01]  /*0d10*/  STS [R3+0x30a00], R8 ;  /* 0x030a000803007388 */ /* 0x010be20000000800 */
[----:B------:R1:W-:Y:S06]  /*0d20*/  MEMBAR.ALL.CTA ;  /* 0x0000000000007992 */ /* 0x0003ec0000008000 */
[----:B-1----:R-:W2:Y:S02]  /*0d30*/  FENCE.VIEW.ASYNC.S ;  /* 0x00000000000073c6 */ /* 0x002ea40000000000 */
.L_x_15:
[C---:B------:R-:W-:Y:S01]  /*0d40*/  ISETP.NE.AND P0, PT, R15.reuse, 0x3, PT ;  /* 0x000000030f00780c */ /* 0x040fe20003f05270 */
[----:B------:R-:W-:Y:S01]  /*0d50*/  VIADD R15, R15, 0x1 ;  /* 0x000000010f0f7836 */ /* 0x000fe20000000000 */
[----:B------:R-:W-:Y:S01]  /*0d60*/  UIADD3 UR4, UPT, UPT, UR4, 0x1, URZ ;  /* 0x0000000104047890 */ /* 0x000fe2000fffe0ff */
[----:B-1----:R-:W-:-:S03]  /*0d70*/  VIADD R2, R2, 0x31840 ;  /* 0x0003184002027836 */ /* 0x002fc60000000000 */
[----:B------:R-:W-:Y:S01]  /*0d80*/  SEL R15, R15, RZ, P0 ;  /* 0x000000ff0f0f7207 */ /* 0x000fe20000000000 */
[----:B------:R-:W-:Y:S01]  /*0d90*/  UISETP.NE.AND UP0, UPT, UR4, 0x38, UPT ;  /* 0x000000380400788c */ /* 0x000fe2000bf05270 */
[----:B------:R-:W-:Y:S02]  /*0da0*/  PRMT R2, RZ, 0x654, R2 ;  /* 0x00000654ff027816 */ /* 0x000fe40000000002 */
[----:B------:R-:W-:Y:S02]  /*0db0*/  ISETP.NE.AND P0, PT, R15, RZ, PT ;  /* 0x000000ff0f00720c */ /* 0x000fe40003f05270 */
[----:B--2---:R1:W-:Y:S02]  /*0dc0*/  SYNCS.ARRIVE.TRANS64.RED.A1T0 RZ, [R2+URZ], RZ ;  /* 0x000000ff02ff79a7 */ /* 0x0043e400081004ff */
[----:B-1----:R-:W-:-:S04]  /*0dd0*/  SEL R2, RZ, 0x1, P0 ;  /* 0x00000001ff027807 */ /* 0x002fc80000000000 */
[----:B------:R-:W-:Y:S01]  /*0de0*/  LOP3.LUT R16, R16, R2, RZ, 0x3c, !PT ;  /* 0x0000000210107212 */ /* 0x000fe200078e3cff */
[----:B------:R-:W-:Y:S06]  /*0df0*/  BRA.U UP0, `(.L_x_16) ;  /* 0xfffffff900fc7547 */ /* 0x000fec000b83ffff */
[----:B------:R-:W-:-:S13]  /*0e00*/  ISETP.NE.AND P0, PT, R25, UR5, PT ;  /* 0x0000000519007c0c */ /* 0x000fda000bf05270 */
[----:B------:R-:W-:Y:S05]  /*0e10*/  @!P0 EXIT ;  /* 0x000000000000894d */ /* 0x000fea0003800000 */
[----:B------:R-:W-:Y:S01]  /*0e20*/  UIADD3 UR5, UPT, UPT, UR5, 0x1, URZ ;  /* 0x0000000105057890 */ /* 0x000fe2000fffe0ff */
[----:B------:R-:W-:Y:S05]  /*0e30*/  BRA `(.L_x_17) ;  /* 0xfffffff800dc7947 */ /* 0x000fea000383ffff */
.L_x_12:
[----:B-1----:R-:W-:-:S09]  /*0e40*/  UISETP.NE.AND UP0, UPT, UR5, URZ, UPT ;  /* 0x000000ff0500728c */ /* 0x002fd2000bf05270 */
[----:B------:R-:W-:Y:S05]  /*0e50*/  BRA.U UP0, `(.L_x_13) ;  /* 0x0000001100e87547 */ /* 0x000fea000b800000 */
[----:B------:R-:W1:Y:S01]  /*0e60*/  S2UR UR4, SR_CTAID.X ;  /* 0x00000000000479c3 */ /* 0x000e620000002500 */
[----:B------:R-:W-:Y:S02]  /*0e70*/  UMOV UR8, 0x400 ;  /* 0x0000040000087882 */ /* 0x000fe40000000000 */
[----:B------:R-:W-:-:S04]  /*0e80*/  ULEA UR8, UR5, UR8, 0x18 ;  /* 0x0000000805087291 */ /* 0x000fc8000f8ec0ff */
[----:B------:R-:W-:Y:S02]  /*0e90*/  UIADD3 UR5, UPT, UPT, UR8, 0x18000, URZ ;  /* 0x0001800008057890 */ /* 0x000fe4000fffe0ff */
[----:B------:R-:W-:Y:S02]  /*0ea0*/  UIADD3 UR6, UPT, UPT, UR8, 0x8000, URZ ;  /* 0x0000800008067890 */ /* 0x000fe4000fffe0ff */
[----:B------:R-:W-:Y:S02]  /*0eb0*/  USHF.R.U32.HI UR5, URZ, 0x4, UR5 ;  /* 0x00000004ff057899 */ /* 0x000fe40008011605 */
[----:B------:R-:W-:Y:S02]  /*0ec0*/  USHF.R.U32.HI UR6, URZ, 0x4, UR6 ;  /* 0x00000004ff067899 */ /* 0x000fe40008011606 */
[----:B------:R-:W-:Y:S01]  /*0ed0*/  ULOP3.LUT UR5, UR5, 0x3fc0, URZ, 0xc0, !UPT ;  /* 0x00003fc005057892 */ /* 0x000fe2000f8ec0ff */
[----:B-1----:R-:W-:-:S13]  /*0ee0*/  ISETP.LE.U32.AND P0, PT, R22, UR4, PT ;  /* 0x0000000416007c0c */ /* 0x002fda000bf03070 */
[----:B------:R-:W-:Y:S05]  /*0ef0*/  @P0 EXIT ;  /* 0x000000000000094d */ /* 0x000fea0003800000 */
[----:B------:R-:W-:Y:S01]  /*0f00*/  ULOP3.LUT UR4, URZ, UR4, URZ, 0x33, !UPT ;  /* 0x00000004ff047292 */ /* 0x000fe2000f8e33ff */
[----:B------:R-:W-:Y:S01]  /*0f10*/  IMAD.U32 R5, RZ, RZ, UR5 ;  /* 0x00000005ff057e24 */ /* 0x000fe2000f8e00ff */
[----:B------:R-:W-:Y:S01]  /*0f20*/  ULOP3.LUT UR6, UR6, 0x3fc0, URZ, 0xc0, !UPT ;  /* 0x00003fc006067892 */ /* 0x000fe2000f8ec0ff */
[C---:B------:R-:W-:Y:S01]  /*0f30*/  ISETP.GE.U32.AND P0, PT, R21.reuse, 0x4, PT ;  /* 0x000000041500780c */ /* 0x040fe20003f06070 */
[----:B------:R-:W-:Y:S01]  /*0f40*/  IMAD.MOV.U32 R4, RZ, RZ, RZ ;  /* 0x000000ffff047224 */ /* 0x000fe200078e00ff */
[----:B------:R-:W-:Y:S01]  /*0f50*/  UMOV UR17, URZ ;  /* 0x000000ff00117c82 */ /* 0x000fe20008000000 */
[----:B------:R-:W-:Y:S01]  /*0f60*/  VIADD R3, R22, UR4 ;  /* 0x0000000416037c36 */ /* 0x000fe20008000000 */
[----:B------:R-:W-:Y:S01]  /*0f70*/  UMOV UR15, URZ ;  /* 0x000000ff000f7c82 */ /* 0x000fe20008000000 */
[C---:B------:R-:W-:Y:S01]  /*0f80*/  IMAD R5, R21.reuse, 0x600, R5 ;  /* 0x0000060015057824 */ /* 0x040fe200078e0205 */
[----:B------:R-:W-:Y:S01]  /*0f90*/  LEA R6, R21, UR6, 0xa ;  /* 0x0000000615067c11 */ /* 0x000fe2000f8e50ff */
[----:B------:R-:W-:Y:S01]  /*0fa0*/  IMAD.HI.U32 R3, R3, -0x1ada67d5, RZ ;  /* 0xe525982b03037827 */ /* 0x000fe200078e00ff */
[----:B------:R-:W-:Y:S01]  /*0fb0*/  UMOV UR6, 0x180 ;  /* 0x0000018000067882 */ /* 0x000fe20000000000 */
[----:B------:R-:W-:Y:S01]  /*0fc0*/  UMOV UR7, 0x184 ;  /* 0x0000018400077882 */ /* 0x000fe20000000000 */
[----:B------:R-:W-:Y:S01]  /*0fd0*/  SEL R6, R6, RZ, !P0 ;  /* 0x000000ff06067207 */ /* 0x000fe20004000000 */
[----:B------:R-:W-:Y:S01]  /*0fe0*/  UMOV UR4, 0x180 ;  /* 0x0000018000047882 */ /* 0x000fe20000000000 */
[----:B------:R-:W-:Y:S01]  /*0ff0*/  SEL R5, R5, RZ, !P0 ;  /* 0x000000ff05057207 */ /* 0x000fe20004000000 */
[----:B------:R-:W-:Y:S01]  /*1000*/  UMOV UR5, 0x184 ;  /* 0x0000018400057882 */ /* 0x000fe20000000000 */
[----:B------:R-:W-:-:S07]  /*1010*/  SHF.R.U32.HI R3, RZ, 0x7, R3 ;  /* 0x00000007ff037819 */ /* 0x000fce0000011603 */
.L_x_24:
[----:B------:R-:W-:Y:S02]  /*1020*/  USHF.R.U32.HI UR10, URZ, 0x1, UR17 ;  /* 0x00000001ff0a7899 */ /* 0x000fe40008011611 */
[----:B------:R-:W-:Y:S02]  /*1030*/  USHF.L.U32 UR9, UR17, 0x3, URZ ;  /* 0x0000000311097899 */ /* 0x000fe400080006ff */
[----:B------:R-:W-:Y:S02]  /*1040*/  ULOP3.LUT UR10, UR10, 0x1, URZ, 0xc, !UPT ;  /* 0x000000010a0a7892 */ /* 0x000fe4000f8e0cff */
[----:B------:R-:W-:Y:S02]  /*1050*/  ULOP3.LUT UR9, UR9, 0x8, URZ, 0xc0, !UPT ;  /* 0x0000000809097892 */ /* 0x000fe4000f8ec0ff */
[----:B------:R-:W-:Y:S02]  /*1060*/  USHF.L.U32 UR10, UR10, 0x1f, URZ ;  /* 0x0000001f0a0a7899 */ /* 0x000fe400080006ff */
[----:B------:R-:W-:-:S02]  /*1070*/  ULOP3.LUT UR12, UR17, 0x1, URZ, 0xc0, !UPT ;  /* 0x00000001110c7892 */ /* 0x000fc4000f8ec0ff */
[----:B------:R-:W-:Y:S01]  /*1080*/  MOV R0, UR9 ;  /* 0x0000000900007c02 */ /* 0x000fe20008000f00 */
[----:B------:R-:W-:Y:S01]  /*1090*/  UIADD3 UR9, UPT, UPT, UR8, UR9, URZ ;  /* 0x0000000908097290 */ /* 0x000fe2000fffe0ff */
[----:B------:R-:W-:Y:S01]  /*10a0*/  MOV R2, UR10 ;  /* 0x0000000a00027c02 */ /* 0x000fe20008000f00 */
[----:B------:R-:W-:Y:S02]  /*10b0*/  UIMAD UR12, UR12, 0xc0, URZ ;  /* 0x000000c00c0c78a4 */ /* 0x000fe4000f8e02ff */
[----:B------:R-:W-:Y:S01]  /*10c0*/  UIADD3 UR11, UPT, UPT, UR9, 0x31860, URZ ;  /* 0x00031860090b7890 */ /* 0x000fe2000fffe0ff */
[----:B------:R-:W1:Y:S02]  /*10d0*/  SYNCS.PHASECHK.TRANS64.TRYWAIT P0, [R0+UR8+0x31870], R2 ;  /* 0x03187002000075a7 */ /* 0x000e640008001108 */
[----:B-1----:R-:W-:Y:S09]  /*10e0*/  @!P0 BRA `(.L_x_18) ;  /* 0x0000002800788947 */ /* 0x002ff20003800000 */
.L_x_50:
[----:B------:R-:W-:Y:S01]  /*10f0*/  NOP ;  /* 0x0000000000007918 */ /* 0x000fe20000000000 */
[----:B------:R-:W-:-:S05]  /*1100*/  UMOV UR16, URZ ;  /* 0x000000ff00107c82 */ /* 0x000fca0008000000 */
.L_x_23:
[----:B------:R-:W-:Y:S01]  /*1110*/  ULEA UR10, UR15, UR8, 0x3 ;  /* 0x000000080f0a7291 */ /* 0x000fe2000f8e18ff */
[----:B-1----:R-:W-:Y:S01]  /*1120*/  SHF.L.U32 R9, R4, 0x1f, RZ ;  /* 0x0000001f04097819 */ /* 0x002fe200000006ff */
[----:B------:R-:W-:Y:S01]  /*1130*/  ULOP3.LUT UP0, UR14, UR16, 0x2, URZ, 0xc0, !UPT ;  /* 0x00000002100e7892 */ /* 0x000fe2000f80c0ff */
[----:B------:R-:W-:Y:S06]  /*1140*/  MOV R0, UR15 ;  /* 0x0000000f00007c02 */ /* 0x000fec0008000f00 */
[----:B------:R-:W1:Y:S02]  /*1150*/  SYNCS.PHASECHK.TRANS64.TRYWAIT P0, [UR10+0x31840], R9 ;  /* 0x03184009ff0075a7 */ /* 0x000e64000800110a */
[----:B-12---:R-:W-:Y:S05]  /*1160*/  @!P0 BRA `(.L_x_19) ;  /* 0x0000002800788947 */ /* 0x006fea0003800000 */
.L_x_52:
[----:B------:R-:W-:Y:S01]  /*1170*/  NOP ;  /* 0x0000000000007918 */ /* 0x000fe20000000000 */
[----:B------:R-:W-:Y:S05]  /*1180*/  BRA.U UP0, `(.L_x_20) ;  /* 0x0000000100487547 */ /* 0x000fea000b800000 */
[----:B------:R-:W-:Y:S02]  /*1190*/  ULEA UR22, UR15, UR8, 0x9 ;  /* 0x000000080f167291 */ /* 0x000fe4000f8e48ff */
[----:B------:R-:W-:Y:S02]  /*11a0*/  ULEA UR9, UR15, UR8, 0xa ;  /* 0x000000080f097291 */ /* 0x000fe4000f8e50ff */
[----:B------:R-:W-:Y:S02]  /*11b0*/  UIADD3 UR22, UPT, UPT, UR22, 0x30000, URZ ;  /* 0x0003000016167890 */ /* 0x000fe4000fffe0ff */
[----:B------:R-:W-:Y:S02]  /*11c0*/  UIADD3 UR13, UPT, UPT, UR9, 0x30800, URZ ;  /* 0x00030800090d7890 */ /* 0x000fe4000fffe0ff */
[----:B------:R-:W-:Y:S02]  /*11d0*/  UIADD3 UR9, UPT, UPT, UR9, 0x30a00, URZ ;  /* 0x00030a0009097890 */ /* 0x000fe4000fffe0ff */
[----:B------:R-:W-:Y:S02]  /*11e0*/  USHF.R.U32.HI UR22, URZ, 0x4, UR22 ;  /* 0x00000004ff167899 */ /* 0x000fe40008011616 */
[----:B------:R-:W-:Y:S02]  /*11f0*/  USHF.R.U32.HI UR13, URZ, 0x4, UR13 ;  /* 0x00000004ff0d7899 */ /* 0x000fe4000801160d */
[----:B------:R-:W-:Y:S02]  /*1200*/  USHF.R.U32.HI UR9, URZ, 0x4, UR9 ;  /* 0x00000004ff097899 */ /* 0x000fe40008011609 */
[----:B------:R-:W-:Y:S02]  /*1210*/  ULOP3.LUT UR18, UR22, 0x3fe0, URZ, 0xc0, !UPT ;  /* 0x00003fe016127892 */ /* 0x000fe4000f8ec0ff */
[----:B------:R-:W-:Y:S02]  /*1220*/  ULOP3.LUT UR20, UR13, 0x3fc0, URZ, 0xc0, !UPT ;  /* 0x00003fc00d147892 */ /* 0x000fe4000f8ec0ff */
[----:B------:R-:W-:Y:S01]  /*1230*/  ULOP3.LUT UR22, UR9, 0x3fe0, URZ, 0xc0, !UPT ;  /* 0x00003fe009167892 */ /* 0x000fe2000f8ec0ff */
[----:B------:R-:W-:Y:S01]  /*1240*/  UMOV UR19, 0x4008 ;  /* 0x0000400800137882 */ /* 0x000fe20000000000 */
[----:B------:R-:W-:Y:S01]  /*1250*/  UMOV UR21, 0x4008 ;  /* 0x0000400800157882 */ /* 0x000fe20000000000 */
[----:B------:R-:W-:Y:S02]  /*1260*/  UMOV UR23, 0x4008 ;  /* 0x0000400800177882 */ /* 0x000fe40000000000 */
[----:B------:R2:W-:Y:S02]  /*1270*/  UTCCP.T.S.4x32dp128bit tmem[0x180], gdesc[UR18] ;  /* 0x00018012ff0079e7 */ /* 0x0005e40009100000 */
[----:B------:R2:W-:Y:S02]  /*1280*/  UTCCP.T.S.4x32dp128bit tmem[0x184], gdesc[UR20] ;  /* 0x00018414ff0079e7 */ /* 0x0005e40009100000 */
[----:B------:R2:W-:Y:S01]  /*1290*/  UTCCP.T.S.4x32dp128bit tmem[0x188], gdesc[UR22] ;  /* 0x00018816ff0079e7 */ /* 0x0005e20009100000 */
[----:B------:R-:W-:Y:S02]  /*12a0*/  NOP ;  /* 0x0000000000007918 */ /* 0x000fe40000000000 */
.L_x_20:
[----:B------:R-:W-:Y:S01]  /*12b0*/  UISETP.NE.AND UP0, UPT, UR15, 0x3, UPT ;  /* 0x000000030f00788c */ /* 0x000fe2000bf05270 */
[----:B-1----:R-:W-:Y:S01]  /*12c0*/  SHFL.IDX PT, R2, R6, R0, 0x1f ;  /* 0x00001f0006027589 */ /* 0x002fe200000e0000 */
[----:B------:R-:W-:Y:S01]  /*12d0*/  UIADD3 UR9, UPT, UPT, UR15, 0x1, URZ ;  /* 0x000000010f097890 */ /* 0x000fe2000fffe0ff */
[----:B------:R-:W-:Y:S03]  /*12e0*/  NOP ;  /* 0x0000000000007918 */ /* 0x000fe60000000000 */
[----:B------:R-:W-:Y:S03]  /*12f0*/  USEL UR9, UR9, URZ, UP0 ;  /* 0x000000ff09097287 */ /* 0x000fe60008000000 */
[----:B------:R-:W1:Y:S01]  /*1300*/  SHFL.IDX PT, R0, R5, R0, 0x1f ;  /* 0x00001f0005007589 */ /* 0x000e6200000e0000 */
[----:B------:R-:W-:Y:S02]  /*1310*/  USHF.L.U32 UR15, UR14, 0x4, URZ ;  /* 0x000000040e0f7899 */ /* 0x000fe400080006ff */
[----:B------:R-:W-:Y:S02]  /*1320*/  ULEA UR13, UR9, UR8, 0x3 ;  /* 0x00000008090d7291 */ /* 0x000fe4000f8e18ff */
[----:B------:R-:W-:Y:S01]  /*1330*/  ULEA UR14, UR14, 0x8b0, 0xd ;  /* 0x000008b00e0e7891 */ /* 0x000fe2000f8e68ff */
[----:B------:R-:W-:Y:S01]  /*1340*/  ISETP.NE.AND P0, PT, RZ, UR9, PT ;  /* 0x00000009ff007c0c */ /* 0x000fe2000bf05270 */
[----:B------:R-:W-:Y:S02]  /*1350*/  UISETP.NE.AND UP0, UPT, UR16, URZ, UPT ;  /* 0x000000ff1000728c */ /* 0x000fe4000bf05270 */
[----:B------:R-:W-:Y:S02]  /*1360*/  UPRMT UR15, UR15, 0x5410, UR14 ;  /* 0x000054100f0f7896 */ /* 0x000fe4000800000e */
[----:B------:R-:W-:Y:S01]  /*1370*/  UIADD3 UR10, UPT, UPT, UR10, 0x31820, URZ ;  /* 0x000318200a0a7890 */ /* 0x000fe2000fffe0ff */
[----:B------:R-:W-:Y:S01]  /*1380*/  UMOV UR14, URZ ;  /* 0x000000ff000e7c82 */ /* 0x000fe20008000000 */
[----:B--2---:R-:W-:Y:S01]  /*1390*/  UMOV UR21, 0x40004040 ;  /* 0x4000404000157882 */ /* 0x004fe20000000000 */
[----:B------:R-:W-:Y:S01]  /*13a0*/  UMOV UR19, 0x40004040 ;  /* 0x4000404000137882 */ /* 0x000fe20000000000 */
[----:B------:R-:W-:Y:S01]  /*13b0*/  UMOV UR25, 0x40004040 ;  /* 0x4000404000197882 */ /* 0x000fe20000000000 */
[----:B------:R-:W-:Y:S01]  /*13c0*/  UMOV UR23, 0x40004040 ;  /* 0x4000404000177882 */ /* 0x000fe20000000000 */
[----:B------:R-:W-:Y:S01]  /*13d0*/  UMOV UR29, 0x40004040 ;  /* 0x40004040001d7882 */ /* 0x000fe20000000000 */
[----:B------:R-:W-:Y:S01]  /*13e0*/  UMOV UR27, 0x40004040 ;  /* 0x40004040001b7882 */ /* 0x000fe20000000000 */
[----:B------:R-:W-:Y:S01]  /*13f0*/  UMOV UR33, 0x40004040 ;  /* 0x4000404000217882 */ /* 0x000fe20000000000 */
[----:B------:R-:W-:Y:S01]  /*1400*/  UMOV UR31, 0x40004040 ;  /* 0x40004040001f7882 */ /* 0x000fe20000000000 */
[----:B-1----:R-:W-:Y:S02]  /*1410*/  R2UR UR18, R0 ;  /* 0x00000000001272ca */ /* 0x002fe400000e0000 */
[----:B------:R-:W-:Y:S02]  /*1420*/  R2UR UR20, R2 ;  /* 0x00000000021472ca */ /* 0x000fe400000e0000 */
[----:B------:R-:W-:Y:S04]  /*1430*/  SEL R0, RZ, 0x1, P0 ;  /* 0x00000001ff007807 */ /* 0x000fe80000000000 */
[----:B------:R-:W-:Y:S01]  /*1440*/  LOP3.LUT R4, R4, R0, RZ, 0x3c, !PT ;  /* 0x0000000004047212 */ /* 0x000fe200078e3cff */
[----:B------:R-:W-:Y:S04]  /*1450*/  IMAD.U32 R0, RZ, RZ, UR9 ;  /* 0x00000009ff007e24 */ /* 0x000fe8000f8e00ff */
[----:B------:R-:W-:Y:S01]  /*1460*/  UIADD3 UR22, UPT, UPT, UR18, 0x2, URZ ;  /* 0x0000000212167890 */ /* 0x000fe2000fffe0ff */
[----:B------:R-:W-:Y:S01]  /*1470*/  IMAD.U32 R9, R4, -0x80000000, RZ ;  /* 0x8000000004097824 */ /* 0x000fe200078e00ff */
[----:B------:R-:W-:Y:S01]  /*1480*/  UIADD3 UR24, UPT, UPT, UR20, 0x2, URZ ;  /* 0x0000000214187890 */ /* 0x000fe2000fffe0ff */
[----:B------:R1:W-:Y:S01]  /*1490*/  UTCQMMA gdesc[UR20], gdesc[UR18], tmem[UR12], tmem[UR14], idesc[UR15], tmem[UR6], UP0 ;  /* 0x00060e1214007dea */ /* 0x0003e2000800030c */
[----:B------:R-:W-:Y:S02]  /*14a0*/  UIADD3 UR28, UPT, UPT, UR20, 0x4, URZ ;  /* 0x00000004141c7890 */ /* 0x000fe4000fffe0ff */
[----:B------:R-:W-:Y:S02]  /*14b0*/  UIADD3 UR26, UPT, UPT, UR18, 0x4, URZ ;  /* 0x00000004121a7890 */ /* 0x000fe4000fffe0ff */
[----:B------:R-:W-:Y:S02]  /*14c0*/  UIADD3 UR32, UPT, UPT, UR20, 0x6, URZ ;  /* 0x0000000614207890 */ /* 0x000fe4000fffe0ff */
[----:B------:R-:W-:Y:S01]  /*14d0*/  UIADD3 UR30, UPT, UPT, UR18, 0x6, URZ ;  /* 0x00000006121e7890 */ /* 0x000fe2000fffe0ff */
[----:B------:R1:W-:Y:S04]  /*14e0*/  UTCQMMA gdesc[UR24], gdesc[UR22], tmem[UR12], tmem[UR14], idesc[UR15], tmem[UR6], UPT ;  /* 0x00060e1618007dea */ /* 0x0003e8000b80030c */
[----:B------:R1:W-:Y:S04]  /*14f0*/  UTCQMMA gdesc[UR28], gdesc[UR26], tmem[UR12], tmem[UR14], idesc[UR15], tmem[UR6], UPT ;  /* 0x00060e1a1c007dea */ /* 0x0003e8000b80030c */
[----:B------:R1:W-:Y:S01]  /*1500*/  UTCQMMA gdesc[UR32], gdesc[UR30], tmem[UR12], tmem[UR14], idesc[UR15], tmem[UR6], UPT ;  /* 0x00060e1e20007dea */ /* 0x0003e2000b80030c */
[----:B------:R1:W-:Y:S01]  /*1510*/  UTCBAR [UR10], URZ ;  /* 0x000000ff0a0073e9 */ /* 0x0003e200080000ff */
[----:B------:R-:W2:Y:S02]  /*1520*/  SYNCS.PHASECHK.TRANS64.TRYWAIT P0, [UR13+0x31840], R9 ;  /* 0x03184009ff0075a7 */ /* 0x000ea4000800110d */
[----:B-12---:R-:W-:Y:S05]  /*1530*/  @!P0 BRA `(.L_x_21) ;  /* 0x0000002400a08947 */ /* 0x006fea0003800000 */
.L_x_54:
[----:B------:R-:W-:Y:S01]  /*1540*/  UIADD3 UR10, UPT, UPT, UR16, 0x1, URZ ;  /* 0x00000001100a7890 */ /* 0x000fe2000fffe0ff */
[----:B-1----:R-:W1:Y:S01]  /*1550*/  SHFL.IDX PT, R2, R6, R0, 0x1f ;  /* 0x00001f0006027589 */ /* 0x002e6200000e0000 */
[----:B------:R-:W-:Y:S02]  /*1560*/  UIADD3 UR13, UPT, UPT, UR13, 0x31820, URZ ;  /* 0x000318200d0d7890 */ /* 0x000fe4000fffe0ff */
[----:B------:R-:W-:Y:S05]  /*1570*/  USHF.L.U32 UR14, UR10, 0xd, URZ ;  /* 0x0000000d0a0e7899 */ /* 0x000fea00080006ff */
[----:B------:R-:W2:Y:S01]  /*1580*/  SHFL.IDX PT, R0, R5, R0, 0x1f ;  /* 0x00001f0005007589 */ /* 0x000ea200000e0000 */
[----:B------:R-:W-:Y:S01]  /*1590*/  USHF.L.U32 UR15, UR10, 0x4, URZ ;  /* 0x000000040a0f7899 */ /* 0x000fe200080006ff */
[----:B------:R-:W-:Y:S01]  /*15a0*/  NOP ;  /* 0x0000000000007918 */ /* 0x000fe20000000000 */
[----:B------:R-:W-:Y:S01]  /*15b0*/  ULOP3.LUT UR14, UR14, 0x6000, URZ, 0xc0, !UPT ;  /* 0x000060000e0e7892 */ /* 0x000fe2000f8ec0ff */
[----:B------:R-:W-:Y:S01]  /*15c0*/  NOP ;  /* 0x0000000000007918 */ /* 0x000fe20000000000 */
[----:B------:R-:W-:Y:S02]  /*15d0*/  ULOP3.LUT UR15, UR15, 0x30, URZ, 0xc0, !UPT ;  /* 0x000000300f0f7892 */ /* 0x000fe4000f8ec0ff */
[----:B------:R-:W-:Y:S02]  /*15e0*/  ULOP3.LUT UR14, UR14, 0x8b0, URZ, 0xfc, !UPT ;  /* 0x000008b00e0e7892 */ /* 0x000fe4000f8efcff */
[----:B------:R-:W-:Y:S02]  /*15f0*/  UISETP.NE.AND UP0, UPT, UR10, 0x37, UPT ;  /* 0x000000370a00788c */ /* 0x000fe4000bf05270 */
[----:B------:R-:W-:Y:S01]  /*1600*/  UPRMT UR15, UR15, 0x5410, UR14 ;  /* 0x000054100f0f7896 */ /* 0x000fe2000800000e */
[----:B------:R-:W-:Y:S02]  /*1610*/  UMOV UR21, 0x40004040 ;  /* 0x4000404000157882 */ /* 0x000fe40000000000 */
[----:B------:R-:W-:Y:S01]  /*1620*/  UMOV UR14, URZ ;  /* 0x000000ff000e7c82 */ /* 0x000fe20008000000 */
[----:B------:R-:W-:Y:S01]  /*1630*/  UMOV UR19, 0x40004040 ;  /* 0x4000404000137882 */ /* 0x000fe20000000000 */
[----:B------:R-:W-:Y:S01]  /*1640*/  UMOV UR25, 0x40004040 ;  /* 0x4000404000197882 */ /* 0x000fe20000000000 */
[----:B------:R-:W-:Y:S01]  /*1650*/  UMOV UR23, 0x40004040 ;  /* 0x4000404000177882 */ /* 0x000fe20000000000 */
[----:B------:R-:W-:Y:S01]  /*1660*/  UMOV UR29, 0x40004040 ;  /* 0x40004040001d7882 */ /* 0x000fe20000000000 */
[----:B-1----:R-:W-:Y:S01]  /*1670*/  R2UR UR20, R2 ;  /* 0x00000000021472ca */ /* 0x002fe200000e0000 */
[----:B------:R-:W-:Y:S01]  /*1680*/  UMOV UR27, 0x40004040 ;  /* 0x40004040001b7882 */ /* 0x000fe20000000000 */
[----:B--2---:R-:W-:Y:S01]  /*1690*/  R2UR UR18, R0 ;  /* 0x00000000001272ca */ /* 0x004fe200000e0000 */
[----:B------:R-:W-:Y:S01]  /*16a0*/  UMOV UR33, 0x40004040 ;  /* 0x4000404000217882 */ /* 0x000fe20000000000 */
[----:B------:R-:W-:Y:S09]  /*16b0*/  UMOV UR31, 0x40004040 ;  /* 0x40004040001f7882 */ /* 0x000ff20000000000 */
[----:B------:R-:W-:Y:S02]  /*16c0*/  UIADD3 UR24, UPT, UPT, UR20, 0x2, URZ ;  /* 0x0000000214187890 */ /* 0x000fe4000fffe0ff */
[----:B------:R-:W-:Y:S01]  /*16d0*/  UIADD3 UR22, UPT, UPT, UR18, 0x2, URZ ;  /* 0x0000000212167890 */ /* 0x000fe2000fffe0ff */
[----:B------:R1:W-:Y:S01]  /*16e0*/  UTCQMMA gdesc[UR20], gdesc[UR18], tmem[UR12], tmem[UR14], idesc[UR15], tmem[UR4], UPT ;  /* 0x00040e1214007dea */ /* 0x0003e2000b80030c */
        /* <DEDUP_REMOVED lines=8> */
[----:B------:R-:W-:Y:S05]  /*1770*/  BRA.U UP0, `(.L_x_22) ;  /* 0x0000000100087547 */ /* 0x000fea000b800000 */
[----:B------:R2:W-:Y:S01]  /*1780*/  UTCBAR [UR11], URZ ;  /* 0x000000ff0b0073e9 */ /* 0x0005e200080000ff */
[----:B------:R-:W-:Y:S01]  /*1790*/  NOP ;  /* 0x0000000000007918 */ /* 0x000fe20000000000 */
.L_x_22:
[----:B------:R-:W-:Y:S02]  /*17a0*/  UISETP.NE.AND UP0, UPT, UR9, 0x3, UPT ;  /* 0x000000030900788c */ /* 0x000fe4000bf05270 */
[----:B------:R-:W-:Y:S02]  /*17b0*/  UIADD3 UR9, UPT, UPT, UR9, 0x1, URZ ;  /* 0x0000000109097890 */ /* 0x000fe4000fffe0ff */
[----:B------:R-:W-:Y:S02]  /*17c0*/  UIADD3 UR16, UPT, UPT, UR16, 0x2, URZ ;  /* 0x0000000210107890 */ /* 0x000fe4000fffe0ff */
[----:B-1----:R-:W-:Y:S02]  /*17d0*/  USEL UR15, UR9, URZ, UP0 ;  /* 0x000000ff090f7287 */ /* 0x002fe40008000000 */
[----:B------:R-:W-:Y:S04]  /*17e0*/  UISETP.NE.AND UP0, UPT, UR16, 0x38, UPT ;  /* 0x000000381000788c */ /* 0x000fe8000bf05270 */
[----:B------:R-:W-:Y:S04]  /*17f0*/  ISETP.NE.AND P0, PT, RZ, UR15, PT ;  /* 0x0000000fff007c0c */ /* 0x000fe8000bf05270 */
[----:B------:R-:W-:Y:S04]  /*1800*/  SEL R0, RZ, 0x1, P0 ;  /* 0x00000001ff007807 */ /* 0x000fe80000000000 */
[----:B------:R-:W-:Y:S01]  /*1810*/  LOP3.LUT R4, R4, R0, RZ, 0x3c, !PT ;  /* 0x0000000004047212 */ /* 0x000fe200078e3cff */
[----:B------:R-:W-:Y:S06]  /*1820*/  BRA.U UP0, `(.L_x_23) ;  /* 0xfffffff900387547 */ /* 0x000fec000b83ffff */
[----:B------:R-:W-:-:S13]  /*1830*/  ISETP.NE.AND P0, PT, R3, UR17, PT ;  /* 0x0000001103007c0c */ /* 0x000fda000bf05270 */
[----:B--2---:R-:W-:Y:S05]  /*1840*/  @!P0 EXIT ;  /* 0x000000000000894d */ /* 0x004fea0003800000 */
[----:B------:R-:W-:Y:S01]  /*1850*/  UIADD3 UR17, UPT, UPT, UR17, 0x1, URZ ;  /* 0x0000000111117890 */ /* 0x000fe2000fffe0ff */
[----:B------:R-:W-:Y:S11]  /*1860*/  BRA `(.L_x_24) ;  /* 0xfffffff400ec7947 */ /* 0x000ff6000383ffff */
.L_x_11:
[----:B------:R-:W-:-:S13]  /*1870*/  ELECT P0, URZ, PT ;  /* 0x0000000000ff782f */ /* 0x000fda0003800000 */
[----:B------:R-:W-:Y:S05]  /*1880*/  @!P0 BRA `(.L_x_13) ;  /* 0x00000008005c8947 */ /* 0x000fea0003800000 */
[----:B------:R-:W1:Y:S02]  /*1890*/  S2R R3, SR_CTAID.X ;  /* 0x0000000000037919 */ /* 0x000e640000002500 */
[----:B-1----:R-:W-:-:S13]  /*18a0*/  ISETP.GE.U32.AND P0, PT, R3, R22, PT ;  /* 0x000000160300720c */ /* 0x002fda0003f06070 */
[----:B------:R-:W-:Y:S05]  /*18b0*/  @P0 EXIT ;  /* 0x000000000000094d */ /* 0x000fea0003800000 */
[----:B------:R-:W1:Y:S01]  /*18c0*/  LDC.64 R12, c[0x0][0x348] ;  /* 0x0000d200ff0c7b82 */ /* 0x000e620000000a00 */
[----:B------:R-:W-:Y:S02]  /*18d0*/  LOP3.LUT R0, RZ, R3, RZ, 0x33, !PT ;  /* 0x00000003ff007212 */ /* 0x000fe400078e33ff */
[----:B------:R-:W-:Y:S01]  /*18e0*/  CS2R R10, SRZ ;  /* 0x00000000000a7805 */ /* 0x000fe2000001ff00 */
[----:B------:R-:W-:Y:S02]  /*18f0*/  IMAD.MOV.U32 R2, RZ, RZ, R3 ;  /* 0x000000ffff027224 */ /* 0x000fe400078e0003 */
[----:B------:R-:W-:-:S04]  /*1900*/  IMAD.IADD R0, R22, 0x1, R0 ;  /* 0x0000000116007824 */ /* 0x000fc800078e0200 */
[----:B------:R-:W-:-:S05]  /*1910*/  IMAD.HI.U32 R0, R0, -0x1ada67d5, RZ ;  /* 0xe525982b00007827 */ /* 0x000fca00078e00ff */
[----:B------:R-:W-:-:S07]  /*1920*/  SHF.R.U32.HI R0, RZ, 0x7, R0 ;  /* 0x00000007ff007819 */ /* 0x000fce0000011600 */
.L_x_30:
[----:B------:R-:W-:-:S05]  /*1930*/  IMAD.HI.U32 R9, R2, -0x45d1745d, RZ ;  /* 0xba2e8ba302097827 */ /* 0x000fca00078e00ff */
[----:B------:R-:W-:-:S05]  /*1940*/  SHF.R.U32.HI R9, RZ, 0x8, R9 ;  /* 0x00000008ff097819 */ /* 0x000fca0000011609 */
[C---:B------:R-:W-:Y:S02]  /*1950*/  IMAD R7, R9.reuse, -0x10, R34 ;  /* 0xfffffff009077824 */ /* 0x040fe400078e0222 */
[----:B------:R-:W-:Y:S01]  /*1960*/  IMAD R8, R9, -0x160, R2 ;  /* 0xfffffea009087824 */ /* 0x000fe200078e0202 */
[----:B------:R-:W-:Y:S02]  /*1970*/  MOV R2, 0x19b0 ;  /* 0x000019b000027802 */ /* 0x000fe40000000f00 */
[----:B------:R-:W-:Y:S02]  /*1980*/  VIMNMX.U32 R7, PT, PT, R7, 0x10, PT ;  /* 0x0000001007077848 */ /* 0x000fe40003fe0000 */
[----:B------:R-:W-:Y:S02]  /*1990*/  LOP3.LUT R5, R8, 0xffff, RZ, 0xc0, !PT ;  /* 0x0000ffff08057812 */ /* 0x000fe400078ec0ff */
[----:B-1----:R-:W-:Y:S05]  /*19a0*/  CALL.REL.NOINC `($__internal_3_$__cuda_sm20_div_u16) ;  /* 0x0000002400447944 */ /* 0x002fea0003c00000 */
[----:B------:R-:W-:Y:S01]  /*19b0*/  PRMT R7, R7, 0x9910, RZ ;  /* 0x0000991007077816 */ /* 0x000fe200000000ff */
[----:B------:R-:W1:Y:S01]  /*19c0*/  S2R R2, SR_CgaCtaId ;  /* 0x0000000000027919 */ /* 0x000e620000008800 */
[C---:B------:R-:W-:Y:S01]  /*19d0*/  PRMT R4, R41.reuse, 0x9910, RZ ;  /* 0x0000991029047816 */ /* 0x040fe200000000ff */
[----:B------:R-:W-:Y:S01]  /*19e0*/  HFMA2 R14, -RZ, RZ, 0, 0 ;  /* 0x00000000ff0e7431 */ /* 0x000fe200000001ff */
[----:B------:R-:W-:Y:S02]  /*19f0*/  LOP3.LUT R6, R41, 0xffff, RZ, 0xc0, !PT ;  /* 0x0000ffff29067812 */ /* 0x000fe400078ec0ff */
[----:B------:R-:W-:Y:S01]  /*1a00*/  MOV R5, 0x400 ;  /* 0x0000040000057802 */ /* 0x000fe20000000f00 */
[----:B------:R-:W-:Y:S02]  /*1a10*/  IMAD R4, R7, R4, RZ ;  /* 0x0000000407047224 */ /* 0x000fe400078e02ff */
[----:B------:R-:W-:Y:S02]  /*1a20*/  IMAD R6, R6, 0xc0, RZ ;  /* 0x000000c006067824 */ /* 0x000fe400078e02ff */
[----:B------:R-:W-:-:S05]  /*1a30*/  IMAD.MOV R4, RZ, RZ, -R4 ;  /* 0x000000ffff047224 */ /* 0x000fca00078e0a04 */
[----:B------:R-:W-:-:S05]  /*1a40*/  PRMT R4, R4, 0x7710, RZ ;  /* 0x0000771004047816 */ /* 0x000fca00000000ff */
[----:B------:R-:W-:-:S05]  /*1a50*/  IMAD.IADD R4, R8, 0x1, R4 ;  /* 0x0000000108047824 */ /* 0x000fca00078e0204 */
[----:B------:R-:W-:-:S05]  /*1a60*/  LOP3.LUT R4, R4, 0xffff, RZ, 0xc0, !PT ;  /* 0x0000ffff04047812 */ /* 0x000fca00078ec0ff */
[----:B------:R-:W-:Y:S01]  /*1a70*/  IMAD R4, R9, 0x10, R4 ;  /* 0x0000001009047824 */ /* 0x000fe200078e0204 */
[----:B-1----:R-:W-:Y:S01]  /*1a80*/  LEA R2, R2, R5, 0x18 ;  /* 0x0000000502027211 */ /* 0x002fe200078ec0ff */
[----:B------:R-:W-:-:S03]  /*1a90*/  IMAD.MOV.U32 R9, RZ, RZ, 0x100 ;  /* 0x00000100ff097424 */ /* 0x000fc600078e00ff */
[----:B------:R-:W-:-:S07]  /*1aa0*/  SHF.L.U32 R7, R4, 0x7, RZ ;  /* 0x0000000704077819 */ /* 0x000fce00000006ff */
.L_x_29:
[----:B------:R-:W-:Y:S01]  /*1ab0*/  LOP3.LUT R10, R10, 0x1, RZ, 0x3c, !PT ;  /* 0x000000010a0a7812 */ /* 0x000fe200078e3cff */
[----:B------:R-:W-:Y:S05]  /*1ac0*/  YIELD ;  /* 0x0000000000007946 */ /* 0x000fea0003800000 */
[----:B------:R-:W-:-:S04]  /*1ad0*/  SHF.L.U32 R4, R10, 0x1f, RZ ;  /* 0x0000001f0a047819 */ /* 0x000fc800000006ff */
[----:B-1----:R-:W1:Y:S02]  /*1ae0*/  SYNCS.PHASECHK.TRANS64.TRYWAIT P0, [R2+URZ+0x31820], R4 ;  /* 0x03182004020075a7 */ /* 0x002e6400080011ff */
[----:B-12---:R-:W-:Y:S05]  /*1af0*/  @!P0 BRA `(.L_x_25) ;  /* 0x00000020004c8947 */ /* 0x006fea0003800000 */
.L_x_56:
[----:B------:R-:W2:Y:S01]  /*1b00*/  LDCU.64 UR12, c[0x0][0x348] ;  /* 0x00006900ff0c77ac */ /* 0x000ea20008000a00 */
[C---:B------:R-:W-:Y:S01]  /*1b10*/  IADD3 R18, P1, PT, R12.reuse, 0x40, RZ ;  /* 0x000000400c127810 */ /* 0x040fe20007f3e0ff */
[----:B-1----:R-:W-:Y:S01]  /*1b20*/  IMAD.MOV.U32 R5, RZ, RZ, 0xa500 ;  /* 0x0000a500ff057424 */ /* 0x002fe200078e00ff */
[----:B------:R-:W-:Y:S01]  /*1b30*/  IADD3 R16, P0, PT, R12, 0xc0, RZ ;  /* 0x000000c00c107810 */ /* 0x000fe20007f1e0ff */
[----:B------:R-:W-:Y:S01]  /*1b40*/  UMOV UR20, 0x0 ;  /* 0x0000000000147882 */ /* 0x000fe20000000000 */
[----:B------:R-:W-:Y:S01]  /*1b50*/  R2UR UR10, R9 ;  /* 0x00000000090a72ca */ /* 0x000fe200000e0000 */
[--C-:B------:R-:W-:Y:S01]  /*1b60*/  IMAD.X R19, RZ, RZ, R13.reuse, P1 ;  /* 0x000000ffff137224 */ /* 0x100fe200008e060d */
[----:B------:R-:W-:Y:S01]  /*1b70*/  R2UR UR16, R2 ;  /* 0x00000000021072ca */ /* 0x000fe200000e0000 */
[----:B------:R-:W-:Y:S01]  /*1b80*/  IMAD.X R17, RZ, RZ, R13, P0 ;  /* 0x000000ffff117224 */ /* 0x000fe200000e060d */
[----:B------:R-:W-:Y:S01]  /*1b90*/  R2UR UR11, R7 ;  /* 0x00000000070b72ca */ /* 0x000fe200000e0000 */
[----:B------:R-:W-:Y:S01]  /*1ba0*/  UMOV UR21, 0x10000000 ;  /* 0x1000000000157882 */ /* 0x000fe20000000000 */
[----:B------:R-:W-:Y:S01]  /*1bb0*/  R2UR UR28, R18 ;  /* 0x00000000121c72ca */ /* 0x000fe200000e0000 */
[----:B------:R-:W-:Y:S01]  /*1bc0*/  IMAD.U32 R4, R10, -0x80000000, RZ ;  /* 0x800000000a047824 */ /* 0x000fe200078e00ff */
[----:B------:R-:W-:-:S02]  /*1bd0*/  R2UR UR29, R19 ;  /* 0x00000000131d72ca */ /* 0x000fc400000e0000 */
[----:B------:R-:W-:Y:S02]  /*1be0*/  R2UR UR7, R6 ;  /* 0x00000000060772ca */ /* 0x000fe400000e0000 */
[----:B------:R-:W-:Y:S01]  /*1bf0*/  R2UR UR26, R16 ;  /* 0x00000000101a72ca */ /* 0x000fe200000e0000 */
[----:B--2---:R-:W-:Y:S01]  /*1c00*/  UIADD3 UR24, UP1, UPT, UR12, 0x140, URZ ;  /* 0x000001400c187890 */ /* 0x004fe2000ff3e0ff */
[----:B------:R-:W-:Y:S01]  /*1c10*/  R2UR UR27, R17 ;  /* 0x00000000111b72ca */ /* 0x000fe200000e0000 */
[----:B------:R-:W-:Y:S01]  /*1c20*/  UIADD3 UR22, UP0, UPT, UR12, 0x1c0, URZ ;  /* 0x000001c00c167890 */ /* 0x000fe2000ff1e0ff */
[----:B------:R-:W-:Y:S01]  /*1c30*/  R2UR UR15, R14 ;  /* 0x000000000e0f72ca */ /* 0x000fe200000e0000 */
[----:B------:R-:W-:Y:S02]  /*1c40*/  UIADD3 UR10, UPT, UPT, UR10, -0x100, URZ ;  /* 0xffffff000a0a7890 */ /* 0x000fe4000fffe0ff */
[----:B------:R-:W-:Y:S02]  /*1c50*/  UIADD3 UR8, UPT, UPT, UR16, 0x8000, URZ ;  /* 0x0000800010087890 */ /* 0x000fe4000fffe0ff */
[----:B------:R-:W-:-:S02]  /*1c60*/  UIADD3 UR9, UPT, UPT, UR16, 0x31800, URZ ;  /* 0x0003180010097890 */ /* 0x000fc4000fffe0ff */
[----:B------:R-:W-:Y:S02]  /*1c70*/  UIADD3 UR4, UPT, UPT, UR16, 0x18000, URZ ;  /* 0x0001800010047890 */ /* 0x000fe4000fffe0ff */
[----:B------:R-:W-:Y:S02]  /*1c80*/  UIADD3 UR12, UPT, UPT, UR16, 0x30000, URZ ;  /* 0x00030000100c7890 */ /* 0x000fe4000fffe0ff */
[----:B------:R-:W-:Y:S02]  /*1c90*/  UIADD3.X UR25, UPT, UPT, URZ, UR13, URZ, UP1, !UPT ;  /* 0x0000000dff197290 */ /* 0x000fe40008ffe4ff */
[----:B------:R-:W-:Y:S01]  /*1ca0*/  UIADD3 UR16, UPT, UPT, UR16, 0x30800, URZ ;  /* 0x0003080010107890 */ /* 0x000fe2000fffe0ff */
[----:B------:R1:W-:Y:S01]  /*1cb0*/  UTMALDG.2D [UR8], [UR28], desc[UR20] ;  /* 0x000014081c0075b4 */ /* 0x0003e20008009000 */
[----:B------:R-:W-:Y:S01]  /*1cc0*/  UIADD3.X UR23, UPT, UPT, URZ, UR13, URZ, UP0, !UPT ;  /* 0x0000000dff177290 */ /* 0x000fe200087fe4ff */
[----:B------:R-:W-:Y:S01]  /*1cd0*/  UMOV UR5, UR9 ;  /* 0x0000000900057c82 */ /* 0x000fe20008000000 */
[----:B------:R-:W-:Y:S01]  /*1ce0*/  UMOV UR6, UR10 ;  /* 0x0000000a00067c82 */ /* 0x000fe20008000000 */
[----:B------:R-:W-:Y:S01]  /*1cf0*/  UMOV UR14, UR11 ;  /* 0x0000000b000e7c82 */ /* 0x000fe20008000000 */
[----:B------:R-:W-:Y:S01]  /*1d00*/  UMOV UR13, UR9 ;  /* 0x00000009000d7c82 */ /* 0x000fe20008000000 */
[----:B------:R-:W-:Y:S01]  /*1d10*/  UMOV UR18, UR7 ;  /* 0x0000000700127c82 */ /* 0x000fe20008000000 */
[----:B------:R1:W-:Y:S01]  /*1d20*/  UTMALDG.2D [UR4], [UR26], desc[UR20] ;  /* 0x000014041a0075b4 */ /* 0x0003e20008009000 */
[----:B------:R-:W-:Y:S01]  /*1d30*/  UMOV UR19, UR15 ;  /* 0x0000000f00137c82 */ /* 0x000fe20008000000 */
[----:B------:R-:W-:Y:S01]  /*1d40*/  UMOV UR17, UR9 ;  /* 0x0000000900117c82 */ /* 0x000fe20008000000 */
[----:B------:R1:W-:Y:S01]  /*1d50*/  UTMALDG.2D [UR12], [UR24], desc[UR20] ;  /* 0x0000140c180075b4 */ /* 0x0003e20008009000 */
[----:B------:R1:W-:Y:S01]  /*1d60*/  UTMALDG.2D [UR16], [UR22], desc[UR20] ;  /* 0x00001410160075b4 */ /* 0x0003e20008009000 */
[----:B------:R1:W-:Y:S01]  /*1d70*/  SYNCS.ARRIVE.TRANS64 RZ, [R2+URZ+0x31800], R5 ;  /* 0x0318000502ff79a7 */ /* 0x0003e200080000ff */
[----:B------:R-:W2:Y:S02]  /*1d80*/  SYNCS.PHASECHK.TRANS64.TRYWAIT P0, [R2+URZ+0x31828], R4 ;  /* 0x03182804020075a7 */ /* 0x000ea400080011ff */
[----:B-12---:R-:W-:Y:S05]  /*1d90*/  @!P0 BRA `(.L_x_26) ;  /* 0x0000001c00c08947 */ /* 0x006fea0003800000 */
.L_x_58:
[----:B------:R-:W-:Y:S01]  /*1da0*/  R2UR UR10, R9 ;  /* 0x00000000090a72ca */ /* 0x000fe200000e0000 */
[----:B------:R-:W-:Y:S01]  /*1db0*/  IMAD.MOV.U32 R8, RZ, RZ, 0xa000 ;  /* 0x0000a000ff087424 */ /* 0x000fe200078e00ff */
[----:B------:R-:W-:Y:S01]  /*1dc0*/  R2UR UR4, R2 ;  /* 0x00000000020472ca */ /* 0x000fe200000e0000 */
[----:B------:R-:W-:Y:S01]  /*1dd0*/  UMOV UR14, 0x0 ;  /* 0x00000000000e7882 */ /* 0x000fe20000000000 */
[----:B------:R-:W-:Y:S01]  /*1de0*/  R2UR UR16, R18 ;  /* 0x00000000121072ca */ /* 0x000fe200000e0000 */
[----:B------:R-:W-:Y:S01]  /*1df0*/  UMOV UR15, 0x10000000 ;  /* 0x10000000000f7882 */ /* 0x000fe20000000000 */
[----:B------:R-:W-:Y:S02]  /*1e00*/  R2UR UR17, R19 ;  /* 0x00000000131172ca */ /* 0x000fe400000e0000 */
[----:B------:R-:W-:Y:S02]  /*1e10*/  R2UR UR11, R7 ;  /* 0x00000000070b72ca */ /* 0x000fe400000e0000 */
[----:B------:R-:W-:-:S02]  /*1e20*/  R2UR UR12, R16 ;  /* 0x00000000100c72ca */ /* 0x000fc400000e0000 */
[----:B------:R-:W-:Y:S01]  /*1e30*/  R2UR UR13, R17 ;  /* 0x00000000110d72ca */ /* 0x000fe200000e0000 */
[----:B------:R-:W-:Y:S01]  /*1e40*/  UIADD3 UR10, UPT, UPT, UR10, -0x80, URZ ;  /* 0xffffff800a0a7890 */ /* 0x000fe2000fffe0ff */
[----:B------:R-:W-:Y:S01]  /*1e50*/  R2UR UR7, R6 ;  /* 0x00000000060772ca */ /* 0x000fe200000e0000 */
[----:B------:R-:W-:Y:S02]  /*1e60*/  UIADD3 UR8, UPT, UPT, UR4, 0xc000, URZ ;  /* 0x0000c00004087890 */ /* 0x000fe4000fffe0ff */
[----:B------:R-:W-:Y:S02]  /*1e70*/  UIADD3 UR9, UPT, UPT, UR4, 0x31808, URZ ;  /* 0x0003180804097890 */ /* 0x000fe4000fffe0ff */
[----:B------:R-:W-:Y:S01]  /*1e80*/  UIADD3 UR4, UPT, UPT, UR4, 0x1e000, URZ ;  /* 0x0001e00004047890 */ /* 0x000fe2000fffe0ff */
[----:B------:R-:W-:-:S04]  /*1e90*/  UMOV UR6, UR10 ;  /* 0x0000000a00067c82 */ /* 0x000fc80008000000 */
[----:B------:R-:W-:Y:S02]  /*1ea0*/  UMOV UR5, UR9 ;  /* 0x0000000900057c82 */ /* 0x000fe40008000000 */
[----:B------:R2:W-:Y:S02]  /*1eb0*/  UTMALDG.2D [UR8], [UR16], desc[UR14] ;  /* 0x00000e08100075b4 */ /* 0x0005e40008009000 */
[----:B------:R2:W-:Y:S01]  /*1ec0*/  UTMALDG.2D [UR4], [UR12], desc[UR14] ;  /* 0x00000e040c0075b4 */ /* 0x0005e20008009000 */
[----:B------:R2:W-:Y:S01]  /*1ed0*/  SYNCS.ARRIVE.TRANS64 RZ, [R2+URZ+0x31808], R8 ;  /* 0x0318080802ff79a7 */ /* 0x0005e200080000ff */
[----:B------:R-:W3:Y:S02]  /*1ee0*/  SYNCS.PHASECHK.TRANS64.TRYWAIT P0, [R2+URZ+0x31830], R4 ;  /* 0x03183004020075a7 */ /* 0x000ee400080011ff */
[----:B--23--:R-:W-:Y:S05]  /*1ef0*/  @!P0 BRA `(.L_x_27) ;  /* 0x0000001c00808947 */ /* 0x00cfea0003800000 */
.L_x_60:
[----:B------:R-:W-:Y:S01]  /*1f00*/  R2UR UR4, R2 ;  /* 0x00000000020472ca */ /* 0x000fe200000e0000 */
[----:B------:R-:W-:Y:S01]  /*1f10*/  UMOV UR14, 0x0 ;  /* 0x00000000000e7882 */ /* 0x000fe20000000000 */
[C---:B------:R-:W-:Y:S01]  /*1f20*/  R2UR UR10, R9.reuse ;  /* 0x00000000090a72ca */ /* 0x040fe200000e0000 */
[----:B------:R-:W-:Y:S01]  /*1f30*/  UMOV UR15, 0x10000000 ;  /* 0x10000000000f7882 */ /* 0x000fe20000000000 */
[----:B------:R-:W-:Y:S01]  /*1f40*/  R2UR UR16, R18 ;  /* 0x00000000121072ca */ /* 0x000fe200000e0000 */
[----:B-1----:R-:W-:Y:S01]  /*1f50*/  VIADD R5, R9, 0x80 ;  /* 0x0000008009057836 */ /* 0x002fe20000000000 */
[----:B------:R-:W-:Y:S02]  /*1f60*/  R2UR UR17, R19 ;  /* 0x00000000131172ca */ /* 0x000fe400000e0000 */
[----:B------:R-:W-:Y:S02]  /*1f70*/  R2UR UR11, R7 ;  /* 0x00000000070b72ca */ /* 0x000fe400000e0000 */
[----:B------:R-:W-:-:S02]  /*1f80*/  R2UR UR12, R16 ;  /* 0x00000000100c72ca */ /* 0x000fc400000e0000 */
[----:B------:R-:W-:Y:S01]  /*1f90*/  R2UR UR13, R17 ;  /* 0x00000000110d72ca */ /* 0x000fe200000e0000 */
[----:B------:R-:W-:Y:S01]  /*1fa0*/  UIADD3 UR8, UPT, UPT, UR4, 0x10000, URZ ;  /* 0x0001000004087890 */ /* 0x000fe2000fffe0ff */
[----:B------:R-:W-:Y:S01]  /*1fb0*/  R2UR UR7, R6 ;  /* 0x00000000060772ca */ /* 0x000fe200000e0000 */
[----:B------:R-:W-:Y:S02]  /*1fc0*/  UIADD3 UR9, UPT, UPT, UR4, 0x31810, URZ ;  /* 0x0003181004097890 */ /* 0x000fe4000fffe0ff */
[----:B------:R-:W-:Y:S01]  /*1fd0*/  UIADD3 UR4, UPT, UPT, UR4, 0x24000, URZ ;  /* 0x0002400004047890 */ /* 0x000fe2000fffe0ff */
[----:B------:R-:W-:-:S04]  /*1fe0*/  UMOV UR6, UR10 ;  /* 0x0000000a00067c82 */ /* 0x000fc80008000000 */
[----:B------:R-:W-:Y:S02]  /*1ff0*/  UMOV UR5, UR9 ;  /* 0x0000000900057c82 */ /* 0x000fe40008000000 */
[----:B------:R1:W-:Y:S03]  /*2000*/  UTMALDG.2D [UR8], [UR16], desc[UR14] ;  /* 0x00000e08100075b4 */ /* 0x0003e60008009000 */
[----:B------:R1:W-:Y:S01]  /*2010*/  UTMALDG.2D [UR4], [UR12], desc[UR14] ;  /* 0x00000e040c0075b4 */ /* 0x0003e20008009000 */
[----:B------:R1:W-:Y:S01]  /*2020*/  SYNCS.ARRIVE.TRANS64 RZ, [R2+URZ+0x31810], R8 ;  /* 0x0318100802ff79a7 */ /* 0x0003e200080000ff */
[----:B------:R-:W2:Y:S02]  /*2030*/  SYNCS.PHASECHK.TRANS64.TRYWAIT P0, [R2+URZ+0x31838], R4 ;  /* 0x03183804020075a7 */ /* 0x000ea400080011ff */
[----:B-12---:R-:W-:Y:S05]  /*2040*/  @!P0 BRA `(.L_x_28) ;  /* 0x0000001c00448947 */ /* 0x006fea0003800000 */
.L_x_62:
[----:B------:R-:W-:Y:S01]  /*2050*/  R2UR UR4, R2 ;  /* 0x00000000020472ca */ /* 0x000fe200000e0000 */
[----:B------:R-:W-:Y:S01]  /*2060*/  VIADD R9, R9, 0x200 ;  /* 0x0000020009097836 */ /* 0x000fe20000000000 */
[----:B------:R-:W-:Y:S01]  /*2070*/  R2UR UR10, R5 ;  /* 0x00000000050a72ca */ /* 0x000fe200000e0000 */
[----:B------:R-:W-:Y:S01]  /*2080*/  UMOV UR14, 0x0 ;  /* 0x00000000000e7882 */ /* 0x000fe20000000000 */
[----:B------:R-:W-:Y:S01]  /*2090*/  R2UR UR16, R18 ;  /* 0x00000000121072ca */ /* 0x000fe200000e0000 */
[----:B------:R-:W-:Y:S01]  /*20a0*/  UMOV UR15, 0x10000000 ;  /* 0x10000000000f7882 */ /* 0x000fe20000000000 */
[----:B------:R-:W-:Y:S01]  /*20b0*/  R2UR UR17, R19 ;  /* 0x00000000131172ca */ /* 0x000fe200000e0000 */
[----:B------:R-:W-:Y:S01]  /*20c0*/  VIADD R14, R14, 0x1 ;  /* 0x000000010e0e7836 */ /* 0x000fe20000000000 */
[----:B------:R-:W-:Y:S02]  /*20d0*/  R2UR UR11, R7 ;  /* 0x00000000070b72ca */ /* 0x000fe400000e0000 */
[----:B------:R-:W-:-:S02]  /*20e0*/  R2UR UR12, R16 ;  /* 0x00000000100c72ca */ /* 0x000fc400000e0000 */
[----:B------:R-:W-:Y:S01]  /*20f0*/  R2UR UR13, R17 ;  /* 0x00000000110d72ca */ /* 0x000fe200000e0000 */
[----:B------:R-:W-:Y:S01]  /*2100*/  UIADD3 UR8, UPT, UPT, UR4, 0x14000, URZ ;  /* 0x0001400004087890 */ /* 0x000fe2000fffe0ff */
[----:B------:R-:W-:Y:S01]  /*2110*/  R2UR UR7, R6 ;  /* 0x00000000060772ca */ /* 0x000fe200000e0000 */
[----:B------:R-:W-:Y:S01]  /*2120*/  UIADD3 UR9, UPT, UPT, UR4, 0x31818, URZ ;  /* 0x0003181804097890 */ /* 0x000fe2000fffe0ff */
[----:B------:R-:W-:Y:S01]  /*2130*/  ISETP.NE.AND P0, PT, R9, 0x1d00, PT ;  /* 0x00001d000900780c */ /* 0x000fe20003f05270 */
[----:B------:R-:W-:Y:S01]  /*2140*/  UIADD3 UR4, UPT, UPT, UR4, 0x2a000, URZ ;  /* 0x0002a00004047890 */ /* 0x000fe2000fffe0ff */
[----:B------:R-:W-:-:S04]  /*2150*/  UMOV UR6, UR10 ;  /* 0x0000000a00067c82 */ /* 0x000fc80008000000 */
[----:B------:R-:W-:Y:S02]  /*2160*/  UMOV UR5, UR9 ;  /* 0x0000000900057c82 */ /* 0x000fe40008000000 */
[----:B------:R2:W-:Y:S03]  /*2170*/  UTMALDG.2D [UR8], [UR16], desc[UR14] ;  /* 0x00000e08100075b4 */ /* 0x0005e60008009000 */
[----:B------:R2:W-:Y:S01]  /*2180*/  UTMALDG.2D [UR4], [UR12], desc[UR14] ;  /* 0x00000e040c0075b4 */ /* 0x0005e20008009000 */
[----:B------:R2:W-:Y:S01]  /*2190*/  SYNCS.ARRIVE.TRANS64 RZ, [R2+URZ+0x31818], R8 ;  /* 0x0318180802ff79a7 */ /* 0x0005e200080000ff */
[----:B------:R-:W-:Y:S05]  /*21a0*/  @P0 BRA `(.L_x_29) ;  /* 0xfffffff800400947 */ /* 0x000fea000383ffff */
[----:B------:R-:W-:-:S13]  /*21b0*/  ISETP.NE.AND P0, PT, R11, R0, PT ;  /* 0x000000000b00720c */ /* 0x000fda0003f05270 */
[----:B--2---:R-:W-:Y:S05]  /*21c0*/  @!P0 EXIT ;  /* 0x000000000000894d */ /* 0x004fea0003800000 */
[----:B------:R-:W-:-:S05]  /*21d0*/  IADD3 R11, PT, PT, R11, 0x1, RZ ;  /* 0x000000010b0b7810 */ /* 0x000fca0007ffe0ff */
[----:B-1----:R-:W-:Y:S01]  /*21e0*/  IMAD R2, R11, 0x8f, R3 ;  /* 0x0000008f0b027824 */ /* 0x002fe200078e0203 */
[----:B------:R-:W-:Y:S06]  /*21f0*/  BRA `(.L_x_30) ;  /* 0xfffffff400cc7947 */ /* 0x000fec000383ffff */
.L_x_13:
[----:B------:R-:W-:-:S04]  /*2200*/  LOP3.LUT R0, R3, 0xfffffffc, RZ, 0xc0, !PT ;  /* 0xfffffffc03007812 */ /* 0x000fc800078ec0ff */
[----:B------:R-:W-:-:S13]  /*2210*/  ISETP.NE.AND P0, PT, R0, 0x4, PT ;  /* 0x000000040000780c */ /* 0x000fda0003f05270 */
[----:B-1----:R-:W-:Y:S05]  /*2220*/  @P0 EXIT ;  /* 0x000000000000094d */ /* 0x002fea0003800000 */
[----:B------:R-:W1:Y:S01]  /*2230*/  S2R R0, SR_CgaCtaId ;  /* 0x0000000000007919 */ /* 0x000e620000008800 */
[----:B------:R-:W-:-:S04]  /*2240*/  MOV R2, 0x400 ;  /* 0x0000040000027802 */ /* 0x000fc80000000f00 */
[----:B-1----:R-:W-:-:S05]  /*2250*/  LEA R0, R0, R2, 0x18 ;  /* 0x0000000200007211 */ /* 0x002fca00078ec0ff */
[----:B------:R-:W1:Y:S02]  /*2260*/  LDS R2, [R0+0x31880] ;  /* 0x0318800000027984 */ /* 0x000e640000000800 */
[----:B-1----:R-:W-:-:S13]  /*2270*/  ISETP.NE.AND P0, PT, R2, RZ, PT ;  /* 0x000000ff0200720c */ /* 0x002fda0003f05270 */
[----:B------:R-:W-:Y:S05]  /*2280*/  @!P0 BRA `(.L_x_31) ;  /* 0x0000000000048947 */ /* 0x000fea0003800000 */
[----:B------:R-:W-:Y:S05]  /*2290*/  BPT.TRAP 0x1 ;  /* 0x000000040000795c */ /* 0x000fea0000300000 */
.L_x_31:
[----:B------:R-:W1:Y:S01]  /*22a0*/  S2UR UR4, SR_CTAID.X ;  /* 0x00000000000479c3 */ /* 0x000e620000002500 */
[----:B------:R-:W-:Y:S02]  /*22b0*/  IADD3 R3, PT, PT, R3, -0x4, RZ ;  /* 0xfffffffc03037810 */ /* 0x000fe40007ffe0ff */
[----:B-1----:R-:W-:-:S13]  /*22c0*/  ISETP.LE.U32.AND P0, PT, R22, UR4, PT ;  /* 0x0000000416007c0c */ /* 0x002fda000bf03070 */
[----:B------:R-:W-:Y:S05]  /*22d0*/  @P0 BRA `(.L_x_32) ;  /* 0x0000001400600947 */ /* 0x000fea0003800000 */
[----:B------:R-:W-:Y:S02]  /*22e0*/  IMAD.U32 R33, RZ, RZ, UR4 ;  /* 0x00000004ff217e24 */ /* 0x000fe4000f8e00ff */
[----:B------:R-:W-:Y:S02]  /*22f0*/  IMAD.SHL.U32 R31, R21, 0x10, RZ ;  /* 0x00000010151f7824 */ /* 0x000fe400078e00ff */
[----:B------:R-:W-:Y:S01]  /*2300*/  IMAD R32, R3, 0x20, R21 ;  /* 0x0000002003207824 */ /* 0x000fe200078e0215 */
[----:B------:R-:W-:Y:S01]  /*2310*/  LOP3.LUT R2, RZ, R33, RZ, 0x33, !PT ;  /* 0x00000021ff027212 */ /* 0x000fe200078e33ff */
[----:B------:R-:W-:Y:S01]  /*2320*/  IMAD.MOV.U32 R21, RZ, RZ, RZ ;  /* 0x000000ffff157224 */ /* 0x000fe200078e00ff */
[----:B------:R-:W-:Y:S01]  /*2330*/  LOP3.LUT R31, R31, 0x70, RZ, 0xc0, !PT ;  /* 0x000000701f1f7812 */ /* 0x000fe200078ec0ff */
[----:B------:R-:W-:Y:S01]  /*2340*/  IMAD.MOV.U32 R20, RZ, RZ, -0x1 ;  /* 0xffffffffff147424 */ /* 0x000fe200078e00ff */
[----:B------:R-:W-:Y:S01]  /*2350*/  PRMT R23, R33, 0x7610, R23 ;  /* 0x0000761021177816 */ /* 0x000fe20000000017 */
[----:B------:R-:W-:Y:S01]  /*2360*/  IMAD.IADD R22, R22, 0x1, R2 ;  /* 0x0000000116167824 */ /* 0x000fe200078e0202 */
[C---:B------:R-:W-:Y:S01]  /*2370*/  LOP3.LUT R30, R31.reuse, 0x10, RZ, 0x3c, !PT ;  /* 0x000000101f1e7812 */ /* 0x040fe200078e3cff */
[----:B------:R-:W-:Y:S01]  /*2380*/  IMAD.SHL.U32 R32, R32, 0x80, RZ ;  /* 0x0000008020207824 */ /* 0x000fe200078e00ff */
[C---:B------:R-:W-:Y:S01]  /*2390*/  LOP3.LUT R29, R31.reuse, 0x20, RZ, 0x3c, !PT ;  /* 0x000000201f1d7812 */ /* 0x040fe200078e3cff */
[----:B------:R-:W-:Y:S01]  /*23a0*/  IMAD.HI.U32 R22, R22, -0x1ada67d5, RZ ;  /* 0xe525982b16167827 */ /* 0x000fe200078e00ff */
[----:B------:R-:W-:-:S02]  /*23b0*/  LOP3.LUT R28, R31, 0x30, RZ, 0x3c, !PT ;  /* 0x000000301f1c7812 */ /* 0x000fc400078e3cff */
[C---:B------:R-:W-:Y:S02]  /*23c0*/  LOP3.LUT R27, R31.reuse, 0x40, RZ, 0x3c, !PT ;  /* 0x000000401f1b7812 */ /* 0x040fe400078e3cff */
[----:B------:R-:W-:Y:S02]  /*23d0*/  SHF.R.U32.HI R22, RZ, 0x7, R22 ;  /* 0x00000007ff167819 */ /* 0x000fe40000011616 */
[C---:B------:R-:W-:Y:S02]  /*23e0*/  LOP3.LUT R26, R31.reuse, 0x50, RZ, 0x3c, !PT ;  /* 0x000000501f1a7812 */ /* 0x040fe400078e3cff */
[C---:B------:R-:W-:Y:S01]  /*23f0*/  LOP3.LUT R25, R31.reuse, 0x60, RZ, 0x3c, !PT ;  /* 0x000000601f197812 */ /* 0x040fe200078e3cff */
[----:B------:R-:W-:Y:S01]  /*2400*/  IMAD.MOV R22, RZ, RZ, -R22 ;  /* 0x000000ffff167224 */ /* 0x000fe200078e0a16 */
[----:B------:R-:W-:-:S07]  /*2410*/  LOP3.LUT R24, R31, 0x70, RZ, 0x3c, !PT ;  /* 0x000000701f187812 */ /* 0x000fce00078e3cff */
.L_x_43:
[----:B------:R-:W-:Y:S01]  /*2420*/  IMAD.HI.U32 R40, R33, -0x45d1745d, RZ ;  /* 0xba2e8ba321287827 */ /* 0x000fe200078e00ff */
[----:B------:R-:W-:Y:S05]  /*2430*/  YIELD ;  /* 0x0000000000007946 */ /* 0x000fea0003800000 */
[----:B------:R-:W-:Y:S01]  /*2440*/  SHF.R.U32.HI R40, RZ, 0x8, R40 ;  /* 0x00000008ff287819 */ /* 0x000fe20000011628 */
[----:B------:R-:W-:Y:S01]  /*2450*/  VIADD R22, R22, 0x1 ;  /* 0x0000000116167836 */ /* 0x000fe20000000000 */
[----:B------:R-:W-:Y:S01]  /*2460*/  ISETP.NE.AND P2, PT, R3, RZ, PT ;  /* 0x000000ff0300720c */ /* 0x000fe20003f45270 */
[----:B------:R-:W-:Y:S01]  /*2470*/  VIADD R20, R20, 0x1 ;  /* 0x0000000114147836 */ /* 0x000fe20000000000 */
[C---:B-1----:R-:W-:Y:S01]  /*2480*/  PRMT R2, R40.reuse, 0x9910, RZ ;  /* 0x0000991028027816 */ /* 0x042fe200000000ff */
[----:B------:R-:W-:Y:S01]  /*2490*/  IMAD R44, R40, -0x10, R34 ;  /* 0xfffffff0282c7824 */ /* 0x000fe200078e0222 */
[----:B------:R-:W-:-:S03]  /*24a0*/  ISETP.NE.AND P0, PT, R22, 0x1, PT ;  /* 0x000000011600780c */ /* 0x000fc60003f05270 */
[----:B------:R-:W-:Y:S01]  /*24b0*/  IMAD R2, R2, 0x160, RZ ;  /* 0x0000016002027824 */ /* 0x000fe200078e02ff */
[----:B------:R-:W-:-:S03]  /*24c0*/  VIMNMX.U32 R44, PT, PT, R44, 0x10, PT ;  /* 0x000000102c2c7848 */ /* 0x000fc60003fe0000 */
[----:B------:R-:W-:Y:S01]  /*24d0*/  IMAD.MOV R43, RZ, RZ, -R2 ;  /* 0x000000ffff2b7224 */ /* 0x000fe200078e0a02 */
[----:B------:R-:W-:Y:S01]  /*24e0*/  MOV R2, 0x2540 ;  /* 0x0000254000027802 */ /* 0x000fe20000000f00 */
[----:B------:R-:W-:-:S03]  /*24f0*/  IMAD.MOV.U32 R7, RZ, RZ, R44 ;  /* 0x000000ffff077224 */ /* 0x000fc600078e002c */
[----:B------:R-:W-:-:S05]  /*2500*/  PRMT R43, R43, 0x7710, RZ ;  /* 0x000077102b2b7816 */ /* 0x000fca00000000ff */
[----:B------:R-:W-:-:S05]  /*2510*/  IMAD.IADD R43, R43, 0x1, R23 ;  /* 0x000000012b2b7824 */ /* 0x000fca00078e0217 */
[----:B------:R-:W-:Y:S02]  /*2520*/  LOP3.LUT R5, R43, 0xffff, RZ, 0xc0, !PT ;  /* 0x0000ffff2b057812 */ /* 0x000fe400078ec0ff */
[----:B------:R-:W-:Y:S05]  /*2530*/  CALL.REL.NOINC `($__internal_3_$__cuda_sm20_div_u16) ;  /* 0x0000001800607944 */ /* 0x000fea0003c00000 */
[C---:B------:R-:W-:Y:S01]  /*2540*/  IMAD.SHL.U32 R2, R20.reuse, 0x8, RZ ;  /* 0x0000000814027824 */ /* 0x040fe200078e00ff */
[----:B------:R-:W-:Y:S02]  /*2550*/  SHF.R.U32.HI R4, RZ, 0x1, R20 ;  /* 0x00000001ff047819 */ /* 0x000fe40000011614 */
[----:B------:R-:W-:Y:S02]  /*2560*/  LOP3.LUT R35, R20, 0x1, RZ, 0xc0, !PT ;  /* 0x0000000114237812 */ /* 0x000fe400078ec0ff */
[----:B------:R-:W-:Y:S02]  /*2570*/  LOP3.LUT R2, R2, 0x8, RZ, 0xc0, !PT ;  /* 0x0000000802027812 */ /* 0x000fe400078ec0ff */
[----:B------:R-:W-:Y:S01]  /*2580*/  LOP3.LUT R4, R4, 0x1, RZ, 0xc0, !PT ;  /* 0x0000000104047812 */ /* 0x000fe200078ec0ff */
[----:B------:R-:W-:Y:S02]  /*2590*/  IMAD R35, R35, 0xc0, RZ ;  /* 0x000000c023237824 */ /* 0x000fe400078e02ff */
[----:B------:R-:W-:-:S02]  /*25a0*/  IMAD.IADD R2, R0, 0x1, R2 ;  /* 0x0000000100027824 */ /* 0x000fc400078e0202 */
[----:B------:R-:W-:-:S04]  /*25b0*/  IMAD.U32 R4, R4, -0x80000000, RZ ;  /* 0x8000000004047824 */ /* 0x000fc800078e00ff */
[----:B------:R-:W1:Y:S02]  /*25c0*/  SYNCS.PHASECHK.TRANS64.TRYWAIT P1, [R2+URZ+0x31860], R4 ;  /* 0x03186004020075a7 */ /* 0x000e6400080211ff */
[----:B-1----:R-:W-:Y:S05]  /*25d0*/  @!P1 BRA `(.L_x_33) ;  /* 0x0000001400fc9947 */ /* 0x002fea0003800000 */
.L_x_64:
[----:B------:R-:W-:Y:S01]  /*25e0*/  NOP ;  /* 0x0000000000007918 */ /* 0x000fe20000000000 */
[----:B------:R-:W-:Y:S05]  /*25f0*/  @P2 BRA `(.L_x_34) ;  /* 0x0000000000042947 */ /* 0x000fea0003800000 */
[----:B------:R-:W-:-:S04]  /*2600*/  DEPBAR.LE SB0, 0x1 ;  /* 0x000080400000791a */ /* 0x000fc80000000000 */
.L_x_34:
[----:B------:R-:W-:Y:S05]  /*2610*/  WARPSYNC.ALL ;  /* 0x0000000000007948 */ /* 0x000fea0003800000 */
[----:B------:R-:W-:Y:S01]  /*2620*/  NOP ;  /* 0x0000000000007918 */ /* 0x000fe20000000000 */
[----:B------:R-:W-:Y:S01]  /*2630*/  BAR.SYNC.DEFER_BLOCKING 0x8, 0x80 ;  /* 0x0202000000007b1d */ /* 0x000fe20000010000 */
[----:B------:R-:W-:Y:S01]  /*2640*/  R2UR UR5, R35 ;  /* 0x00000000230572ca */ /* 0x000fe200000e0000 */
[----:B------:R-:W-:Y:S01]  /*2650*/  IMAD R42, R21, 0x4000, R32 ;  /* 0x00004000152a7824 */ /* 0x000fe200078e0220 */
[----:B------:R-:W-:Y:S02]  /*2660*/  R2UR UR4, R35 ;  /* 0x00000000230472ca */ /* 0x000fe400000e0000 */
[----:B------:R-:W-:-:S02]  /*2670*/  PRMT R44, R44, 0x9910, RZ ;  /* 0x000099102c2c7816 */ /* 0x000fc400000000ff */
[----:B------:R-:W-:-:S07]  /*2680*/  ISETP.NE.AND P1, PT, R3, RZ, PT ;  /* 0x000000ff0300720c */ /* 0x000fce0003f25270 */
[----:B------:R-:W2:Y:S01]  /*2690*/  LDTM.x8 R12, tmem[UR5] ;  /* 0x00000005000c79ee */ /* 0x000ea200081c0000 */
[C---:B------:R-:W-:Y:S01]  /*26a0*/  R2UR UR5, R35.reuse ;  /* 0x00000000230572ca */ /* 0x040fe200000e0000 */
[----:B------:R-:W-:Y:S01]  /*26b0*/  NOP ;  /* 0x0000000000007918 */ /* 0x000fe20000000000 */
[----:B-12---:R-:W1:Y:S01]  /*26c0*/  LDTM.x8 R4, tmem[UR4+0x8] ;  /* 0x00000804000479ee */ /* 0x006e6200081c0000 */
[----:B------:R-:W-:Y:S02]  /*26d0*/  R2UR UR4, R35 ;  /* 0x00000000230472ca */ /* 0x000fe400000e0000 */
[----:B------:R-:W-:Y:S02]  /*26e0*/  F2FP.BF16.F32.PACK_AB R12, R13, R12 ;  /* 0x0000000c0d0c723e */ /* 0x000fe400000010ff */
[----:B------:R-:W-:Y:S02]  /*26f0*/  F2FP.BF16.F32.PACK_AB R13, R15, R14 ;  /* 0x0000000e0f0d723e */ /* 0x000fe400000010ff */
[----:B------:R-:W-:-:S02]  /*2700*/  F2FP.BF16.F32.PACK_AB R14, R17, R16 ;  /* 0x00000010110e723e */ /* 0x000fc400000010ff */
[----:B------:R-:W-:Y:S02]  /*2710*/  F2FP.BF16.F32.PACK_AB R15, R19, R18 ;  /* 0x00000012130f723e */ /* 0x000fe400000010ff */
[----:B------:R-:W-:Y:S02]  /*2720*/  IADD3 R16, PT, PT, R0, R42, R31 ;  /* 0x0000002a00107210 */ /* 0x000fe40007ffe01f */
[----:B-1----:R-:W-:Y:S02]  /*2730*/  F2FP.BF16.F32.PACK_AB R4, R5, R4 ;  /* 0x000000040504723e */ /* 0x002fe400000010ff */
[----:B------:R-:W-:Y:S01]  /*2740*/  F2FP.BF16.F32.PACK_AB R5, R7, R6 ;  /* 0x000000060705723e */ /* 0x000fe200000010ff */
[----:B------:R1:W-:Y:S01]  /*2750*/  STS.128 [R16], R12 ;  /* 0x0000000c10007388 */ /* 0x0003e20000000c00 */
[----:B------:R-:W-:Y:S01]  /*2760*/  F2FP.BF16.F32.PACK_AB R6, R9, R8 ;  /* 0x000000080906723e */ /* 0x000fe200000010ff */
[----:B------:R-:W-:Y:S01]  /*2770*/  NOP ;  /* 0x0000000000007918 */ /* 0x000fe20000000000 */
[----:B------:R-:W-:-:S02]  /*2780*/  F2FP.BF16.F32.PACK_AB R7, R11, R10 ;  /* 0x0000000a0b07723e */ /* 0x000fc400000010ff */
[----:B------:R-:W-:-:S05]  /*2790*/  IADD3 R8, PT, PT, R0, R42, R30 ;  /* 0x0000002a00087210 */ /* 0x000fca0007ffe01e */
[----:B------:R2:W-:Y:S01]  /*27a0*/  STS.128 [R8], R4 ;  /* 0x0000000408007388 */ /* 0x0005e20000000c00 */
[----:B-1----:R-:W2:Y:S01]  /*27b0*/  LDTM.x8 R12, tmem[UR5+0x10] ;  /* 0x00001005000c79ee */ /* 0x002ea200081c0000 */
[----:B------:R-:W-:Y:S01]  /*27c0*/  NOP ;  /* 0x0000000000007918 */ /* 0x000fe20000000000 */
[C---:B------:R-:W-:Y:S01]  /*27d0*/  R2UR UR5, R35.reuse ;  /* 0x00000000230572ca */ /* 0x040fe200000e0000 */
[----:B--2---:R-:W1:Y:S01]  /*27e0*/  LDTM.x8 R4, tmem[UR4+0x18] ;  /* 0x00001804000479ee */ /* 0x004e6200081c0000 */
        /* <DEDUP_REMOVED lines=23> */
[----:B-1----:R-:W-:Y:S02]  /*2960*/  F2FP.BF16.F32.PACK_AB R36, R5, R4 ;  /* 0x000000040524723e */ /* 0x002fe400000010ff */
[C---:B------:R-:W-:Y:S02]  /*2970*/  IADD3 R4, PT, PT, R0.reuse, R42, R27 ;  /* 0x0000002a00047210 */ /* 0x040fe40007ffe01b */
[----:B------:R-:W-:Y:S02]  /*2980*/  F2FP.BF16.F32.PACK_AB R37, R7, R6 ;  /* 0x000000060725723e */ /* 0x000fe400000010ff */
[----:B------:R-:W-:Y:S01]  /*2990*/  F2FP.BF16.F32.PACK_AB R38, R9, R8 ;  /* 0x000000080926723e */ /* 0x000fe200000010ff */
[----:B------:R1:W-:Y:S01]  /*29a0*/  STS.128 [R4], R12 ;  /* 0x0000000c04007388 */ /* 0x0003e20000000c00 */
[----:B------:R-:W-:Y:S01]  /*29b0*/  F2FP.BF16.F32.PACK_AB R39, R11, R10 ;  /* 0x0000000a0b27723e */ /* 0x000fe200000010ff */
[----:B------:R-:W-:Y:S01]  /*29c0*/  NOP ;  /* 0x0000000000007918 */ /* 0x000fe20000000000 */
[----:B------:R-:W-:-:S05]  /*29d0*/  IADD3 R5, PT, PT, R0, R42, R26 ;  /* 0x0000002a00057210 */ /* 0x000fca0007ffe01a */
[----:B------:R2:W-:Y:S01]  /*29e0*/  STS.128 [R5], R36 ;  /* 0x0000002405007388 */ /* 0x0005e20000000c00 */
[----:B-1----:R-:W2:Y:S01]  /*29f0*/  LDTM.x8 R12, tmem[UR5+0x30] ;  /* 0x00003005000c79ee */ /* 0x002ea200081c0000 */
[----:B------:R-:W-:Y:S01]  /*2a00*/  NOP ;  /* 0x0000000000007918 */ /* 0x000fe20000000000 */
[----:B--2---:R-:W1:Y:S01]  /*2a10*/  LDTM.x8 R4, tmem[UR4+0x38] ;  /* 0x00003804000479ee */ /* 0x004e6200081c0000 */
[----:B------:R-:W-:Y:S01]  /*2a20*/  PRMT R36, R41, 0x9910, RZ ;  /* 0x0000991029247816 */ /* 0x000fe200000000ff */
[----:B------:R-:W-:-:S04]  /*2a30*/  IMAD.MOV.U32 R37, RZ, RZ, R44 ;  /* 0x000000ffff257224 */ /* 0x000fc800078e002c */
[----:B------:R-:W-:Y:S01]  /*2a40*/  IMAD R36, R36, R37, RZ ;  /* 0x0000002524247224 */ /* 0x000fe200078e02ff */
[----:B------:R-:W-:-:S03]  /*2a50*/  LOP3.LUT R37, R41, 0xffff, RZ, 0xc0, !PT ;  /* 0x0000ffff29257812 */ /* 0x000fc600078ec0ff */
[----:B------:R-:W-:Y:S02]  /*2a60*/  IMAD.MOV R36, RZ, RZ, -R36 ;  /* 0x000000ffff247224 */ /* 0x000fe400078e0a24 */
[----:B------:R-:W-:-:S03]  /*2a70*/  IMAD R37, R37, 0xc0, RZ ;  /* 0x000000c025257824 */ /* 0x000fc600078e02ff */
[----:B------:R-:W-:Y:S02]  /*2a80*/  PRMT R36, R36, 0x7710, RZ ;  /* 0x0000771024247816 */ /* 0x000fe400000000ff */
[----:B------:R-:W-:Y:S02]  /*2a90*/  F2FP.BF16.F32.PACK_AB R12, R13, R12 ;  /* 0x0000000c0d0c723e */ /* 0x000fe400000010ff */
[----:B------:R-:W-:Y:S01]  /*2aa0*/  F2FP.BF16.F32.PACK_AB R13, R15, R14 ;  /* 0x0000000e0f0d723e */ /* 0x000fe200000010ff */
[----:B------:R-:W-:Y:S01]  /*2ab0*/  IMAD.IADD R43, R43, 0x1, R36 ;  /* 0x000000012b2b7824 */ /* 0x000fe200078e0224 */
[----:B------:R-:W-:Y:S02]  /*2ac0*/  F2FP.BF16.F32.PACK_AB R14, R17, R16 ;  /* 0x00000010110e723e */ /* 0x000fe400000010ff */
[----:B------:R-:W-:Y:S02]  /*2ad0*/  F2FP.BF16.F32.PACK_AB R15, R19, R18 ;  /* 0x00000012130f723e */ /* 0x000fe400000010ff */
[----:B-1----:R-:W-:-:S02]  /*2ae0*/  F2FP.BF16.F32.PACK_AB R4, R5, R4 ;  /* 0x000000040504723e */ /* 0x002fc400000010ff */
[----:B------:R-:W-:Y:S02]  /*2af0*/  F2FP.BF16.F32.PACK_AB R5, R7, R6 ;  /* 0x000000060705723e */ /* 0x000fe400000010ff */
[----:B------:R-:W-:Y:S02]  /*2b00*/  F2FP.BF16.F32.PACK_AB R6, R9, R8 ;  /* 0x000000080906723e */ /* 0x000fe400000010ff */
[C---:B------:R-:W-:Y:S02]  /*2b10*/  IADD3 R8, PT, PT, R0.reuse, R42, R25 ;  /* 0x0000002a00087210 */ /* 0x040fe40007ffe019 */
[----:B------:R-:W-:Y:S02]  /*2b20*/  F2FP.BF16.F32.PACK_AB R7, R11, R10 ;  /* 0x0000000a0b07723e */ /* 0x000fe400000010ff */
[----:B------:R-:W-:Y:S01]  /*2b30*/  IADD3 R42, PT, PT, R0, R42, R24 ;  /* 0x0000002a002a7210 */ /* 0x000fe20007ffe018 */
[----:B------:R1:W-:Y:S01]  /*2b40*/  STS.128 [R8], R12 ;  /* 0x0000000c08007388 */ /* 0x0003e20000000c00 */
[----:B------:R-:W-:Y:S01]  /*2b50*/  NOP ;  /* 0x0000000000007918 */ /* 0x000fe20000000000 */
[----:B------:R-:W-:-:S02]  /*2b60*/  LOP3.LUT R43, R43, 0xffff, RZ, 0xc0, !PT ;  /* 0x0000ffff2b2b7812 */ /* 0x000fc400078ec0ff */
[----:B------:R1:W-:Y:S03]  /*2b70*/  STS.128 [R42], R4 ;  /* 0x000000042a007388 */ /* 0x0003e60000000c00 */
[----:B------:R-:W-:Y:S01]  /*2b80*/  IMAD R38, R40, 0x10, R43 ;  /* 0x0000001028267824 */ /* 0x000fe200078e022b */
[----:B------:R2:W-:Y:S06]  /*2b90*/  MEMBAR.ALL.CTA ;  /* 0x0000000000007992 */ /* 0x0005ec0000008000 */
[----:B--2---:R-:W2:Y:S01]  /*2ba0*/  FENCE.VIEW.ASYNC.S ;  /* 0x00000000000073c6 */ /* 0x004ea20000000000 */
[----:B------:R-:W-:Y:S01]  /*2bb0*/  IMAD.SHL.U32 R38, R38, 0x80, RZ ;  /* 0x0000008026267824 */ /* 0x000fe200078e00ff */
[----:B--2---:R-:W-:Y:S06]  /*2bc0*/  BAR.SYNC.DEFER_BLOCKING 0x8, 0x80 ;  /* 0x0202000000007b1d */ /* 0x004fec0000010000 */
[----:B------:R-:W-:Y:S05]  /*2bd0*/  @P1 BRA `(.L_x_35) ;  /* 0x0000000000381947 */ /* 0x000fea0003800000 */
[----:B------:R-:W-:Y:S01]  /*2be0*/  ELECT P2, URZ, PT ;  /* 0x0000000000ff782f */ /* 0x000fe20003840000 */
[----:B------:R-:W-:-:S12]  /*2bf0*/  BSSY.RECONVERGENT B0, `(.L_x_35) ;  /* 0x000000c000007945 */ /* 0x000fd80003800200 */
[----:B------:R-:W-:Y:S05]  /*2c00*/  @!P2 BRA `(.L_x_36) ;  /* 0x000000000028a947 */ /* 0x000fea0003800000 */
[----:B------:R-:W2:Y:S01]  /*2c10*/  LDCU.64 UR8, c[0x0][0x348] ;  /* 0x00006900ff0877ac */ /* 0x000ea20008000a00 */
[----:B------:R-:W-:Y:S02]  /*2c20*/  R2UR UR7, R21 ;  /* 0x00000000150772ca */ /* 0x000fe400000e0000 */
[----:B------:R-:W-:Y:S02]  /*2c30*/  R2UR UR4, R0 ;  /* 0x00000000000472ca */ /* 0x000fe400000e0000 */
[----:B------:R-:W-:Y:S02]  /*2c40*/  R2UR UR5, R37 ;  /* 0x00000000250572ca */ /* 0x000fe400000e0000 */
[----:B------:R-:W-:-:S09]  /*2c50*/  R2UR UR6, R38 ;  /* 0x00000000260672ca */ /* 0x000fd200000e0000 */
[----:B------:R-:W-:Y:S02]  /*2c60*/  ULEA UR4, UR7, UR4, 0xe ;  /* 0x0000000407047291 */ /* 0x000fe4000f8e70ff */
[----:B--2---:R-:W-:-:S04]  /*2c70*/  UIADD3 UR8, UP0, UPT, UR8, 0x240, URZ ;  /* 0x0000024008087890 */ /* 0x004fc8000ff1e0ff */
[----:B------:R-:W-:-:S09]  /*2c80*/  UIADD3.X UR9, UPT, UPT, URZ, UR9, URZ, UP0, !UPT ;  /* 0x00000009ff097290 */ /* 0x000fd200087fe4ff */
[----:B------:R2:W-:Y:S02]  /*2c90*/  UTMASTG.2D [UR4], [UR8] ;  /* 0x00000004080073b5 */ /* 0x0005e40008008000 */
[----:B--2---:R0:W-:Y:S02]  /*2ca0*/  UTMACMDFLUSH ;  /* 0x00000000000079b7 */ /* 0x0041e40000000000 */
.L_x_36:
[----:B------:R-:W-:Y:S05]  /*2cb0*/  BSYNC.RECONVERGENT B0 ;  /* 0x0000000000007941 */ /* 0x000fea0003800200 */
.L_x_35:
[----:B------:R-:W-:Y:S05]  /*2cc0*/  @P1 BRA `(.L_x_37) ;  /* 0x0000000000041947 */ /* 0x000fea0003800000 */
[----:B------:R-:W-:-:S04]  /*2cd0*/  DEPBAR.LE SB0, 0x1 ;  /* 0x000080400000791a */ /* 0x000fc80000000000 */
.L_x_37:
[----:B------:R-:W-:Y:S01]  /*2ce0*/  BAR.SYNC.DEFER_BLOCKING 0x8, 0x80 ;  /* 0x0202000000007b1d */ /* 0x000fe20000010000 */
[C---:B------:R-:W-:Y:S02]  /*2cf0*/  R2UR UR5, R35.reuse ;  /* 0x00000000230572ca */ /* 0x040fe400000e0000 */
[----:B------:R-:W-:Y:S02]  /*2d00*/  R2UR UR4, R35 ;  /* 0x00000000230472ca */ /* 0x000fe400000e0000 */
[----:B------:R-:W-:-:S04]  /*2d10*/  LOP3.LUT R36, R21, 0x1, RZ, 0xc0, !PT ;  /* 0x0000000115247812 */ /* 0x000fc800078ec0ff */
[----:B------:R-:W-:-:S05]  /*2d20*/  LOP3.LUT R21, R36, 0x1, RZ, 0x3c, !PT ;  /* 0x0000000124157812 */ /* 0x000fca00078e3cff */
[----:B-1----:R-:W1:Y:S01]  /*2d30*/  LDTM.x8 R12, tmem[UR5+0x40] ;  /* 0x00004005000c79ee */ /* 0x002e6200081c0000 */
[----:B------:R-:W-:Y:S01]  /*2d40*/  IMAD R39, R21, 0x4000, R32 ;  /* 0x0000400015277824 */ /* 0x000fe200078e0220 */
[----:B------:R-:W-:Y:S01]  /*2d50*/  NOP ;  /* 0x0000000000007918 */ /* 0x000fe20000000000 */
[----:B-1----:R-:W1:Y:S01]  /*2d60*/  LDTM.x8 R4, tmem[UR4+0x48] ;  /* 0x00004804000479ee */ /* 0x002e6200081c0000 */
[----:B------:R-:W-:Y:S02]  /*2d70*/  F2FP.BF16.F32.PACK_AB R12, R13, R12 ;  /* 0x0000000c0d0c723e */ /* 0x000fe400000010ff */
[----:B------:R-:W-:Y:S02]  /*2d80*/  F2FP.BF16.F32.PACK_AB R13, R15, R14 ;  /* 0x0000000e0f0d723e */ /* 0x000fe400000010ff */
[----:B------:R-:W-:Y:S02]  /*2d90*/  F2FP.BF16.F32.PACK_AB R14, R17, R16 ;  /* 0x00000010110e723e */ /* 0x000fe400000010ff */
[----:B------:R-:W-:-:S02]  /*2da0*/  F2FP.BF16.F32.PACK_AB R15, R19, R18 ;  /* 0x00000012130f723e */ /* 0x000fc400000010ff */
[CC--:B------:R-:W-:Y:S02]  /*2db0*/  IADD3 R16, PT, PT, R0.reuse, R39.reuse, R31 ;  /* 0x0000002700107210 */ /* 0x0c0fe40007ffe01f */
[----:B-1----:R-:W-:Y:S02]  /*2dc0*/  F2FP.BF16.F32.PACK_AB R4, R5, R4 ;  /* 0x000000040504723e */ /* 0x002fe400000010ff */
[----:B------:R-:W-:Y:S01]  /*2dd0*/  F2FP.BF16.F32.PACK_AB R5, R7, R6 ;  /* 0x000000060705723e */ /* 0x000fe200000010ff */
[----:B------:R1:W-:Y:S01]  /*2de0*/  STS.128 [R16], R12 ;  /* 0x0000000c10007388 */ /* 0x0003e20000000c00 */
[----:B------:R-:W-:Y:S01]  /*2df0*/  F2FP.BF16.F32.PACK_AB R6, R9, R8 ;  /* 0x000000080906723e */ /* 0x000fe200000010ff */
[----:B------:R-:W-:Y:S01]  /*2e00*/  NOP ;  /* 0x0000000000007918 */ /* 0x000fe20000000000 */
[----:B------:R-:W-:Y:S02]  /*2e10*/  F2FP.BF16.F32.PACK_AB R7, R11, R10 ;  /* 0x0000000a0b07723e */ /* 0x000fe400000010ff */
[----:B------:R-:W-:-:S05]  /*2e20*/  IADD3 R8, PT, PT, R0, R39, R30 ;  /* 0x0000002700087210 */ /* 0x000fca0007ffe01e */
[----:B------:R2:W-:Y:S01]  /*2e30*/  STS.128 [R8], R4 ;  /* 0x0000000408007388 */ /* 0x0005e20000000c00 */
[----:B-1----:R-:W2:Y:S01]  /*2e40*/  LDTM.x8 R12, tmem[UR5+0x50] ;  /* 0x00005005000c79ee */ /* 0x002ea200081c0000 */
[----:B------:R-:W-:Y:S01]  /*2e50*/  NOP ;  /* 0x0000000000007918 */ /* 0x000fe20000000000 */
[----:B--2---:R-:W1:Y:S01]  /*2e60*/  LDTM.x8 R4, tmem[UR4+0x58] ;  /* 0x00005804000479ee */ /* 0x004e6200081c0000 */
        /* <DEDUP_REMOVED lines=36> */
[----:B-1----:R-:W-:Y:S02]  /*30b0*/  F2FP.BF16.F32.PACK_AB R4, R5, R4 ;  /* 0x000000040504723e */ /* 0x002fe400000010ff */
[----:B------:R-:W-:Y:S02]  /*30c0*/  F2FP.BF16.F32.PACK_AB R5, R7, R6 ;  /* 0x000000060705723e */ /* 0x000fe400000010ff */
[----:B------:R-:W-:Y:S02]  /*30d0*/  F2FP.BF16.F32.PACK_AB R6, R9, R8 ;  /* 0x000000080906723e */ /* 0x000fe400000010ff */
[CC--:B------:R-:W-:Y:S02]  /*30e0*/  IADD3 R8, PT, PT, R0.reuse, R39.reuse, R25 ;  /* 0x0000002700087210 */ /* 0x0c0fe40007ffe019 */
[----:B------:R-:W-:Y:S02]  /*30f0*/  F2FP.BF16.F32.PACK_AB R7, R11, R10 ;  /* 0x0000000a0b07723e */ /* 0x000fe400000010ff */
[----:B------:R-:W-:Y:S01]  /*3100*/  IADD3 R39, PT, PT, R0, R39, R24 ;  /* 0x0000002700277210 */ /* 0x000fe20007ffe018 */
[----:B------:R1:W-:Y:S01]  /*3110*/  STS.128 [R8], R40 ;  /* 0x0000002808007388 */ /* 0x0003e20000000c00 */
[----:B------:R-:W-:-:S03]  /*3120*/  NOP ;  /* 0x0000000000007918 */ /* 0x000fc60000000000 */
[----:B------:R1:W-:Y:S01]  /*3130*/  STS.128 [R39], R4 ;  /* 0x0000000427007388 */ /* 0x0003e20000000c00 */
[----:B------:R2:W-:Y:S06]  /*3140*/  MEMBAR.ALL.CTA ;  /* 0x0000000000007992 */ /* 0x0005ec0000008000 */
[----:B--2---:R-:W2:Y:S02]  /*3150*/  FENCE.VIEW.ASYNC.S ;  /* 0x00000000000073c6 */ /* 0x004ea40000000000 */
        /* <DEDUP_REMOVED lines=11> */
[----:B--2---:R-:W-:Y:S02]  /*3210*/  UIADD3 UR8, UP0, UPT, UR8, 0x240, URZ ;  /* 0x0000024008087890 */ /* 0x004fe4000ff1e0ff */
[----:B------:R-:W-:Y:S02]  /*3220*/  UIADD3 UR5, UPT, UPT, UR5, 0x40, URZ ;  /* 0x0000004005057890 */ /* 0x000fe4000fffe0ff */
[----:B------:R-:W-:-:S09]  /*3230*/  UIADD3.X UR9, UPT, UPT, URZ, UR9, URZ, UP0, !UPT ;  /* 0x00000009ff097290 */ /* 0x000fd200087fe4ff */
[----:B------:R2:W-:Y:S02]  /*3240*/  UTMASTG.2D [UR4], [UR8] ;  /* 0x00000004080073b5 */ /* 0x0005e40008008000 */
[----:B--2---:R0:W-:Y:S02]  /*3250*/  UTMACMDFLUSH ;  /* 0x00000000000079b7 */ /* 0x0041e40000000000 */
.L_x_40:
[----:B------:R-:W-:Y:S05]  /*3260*/  BSYNC.RECONVERGENT B0 ;  /* 0x0000000000007941 */ /* 0x000fea0003800200 */
.L_x_39:
[----:B------:R-:W-:-:S04]  /*3270*/  DEPBAR.LE SB0, 0x1 ;  /* 0x000080400000791a */ /* 0x000fc80000000000 */
.L_x_38:
[----:B------:R-:W-:Y:S01]  /*3280*/  BAR.SYNC.DEFER_BLOCKING 0x8, 0x80 ;  /* 0x0202000000007b1d */ /* 0x000fe20000010000 */
[C---:B------:R-:W-:Y:S01]  /*3290*/  R2UR UR5, R35.reuse ;  /* 0x00000000230572ca */ /* 0x040fe200000e0000 */
[----:B-1----:R-:W-:Y:S01]  /*32a0*/  IMAD R39, R36, 0x4000, R32 ;  /* 0x0000400024277824 */ /* 0x002fe200078e0220 */
[----:B------:R-:W-:Y:S01]  /*32b0*/  R2UR UR4, R35 ;  /* 0x00000000230472ca */ /* 0x000fe200000e0000 */
[----:B------:R-:W-:-:S05]  /*32c0*/  VIADD R2, R2, 0x31870 ;  /* 0x0003187002027836 */ /* 0x000fca0000000000 */
[----:B------:R-:W-:-:S05]  /*32d0*/  PRMT R2, RZ, 0x654, R2 ;  /* 0x00000654ff027816 */ /* 0x000fca0000000002 */
[----:B------:R-:W1:Y:S01]  /*32e0*/  LDTM.x8 R12, tmem[UR5+0x80] ;  /* 0x00008005000c79ee */ /* 0x000e6200081c0000 */
[----:B------:R-:W-:Y:S01]  /*32f0*/  NOP ;  /* 0x0000000000007918 */ /* 0x000fe20000000000 */
[----:B-1----:R-:W1:Y:S01]  /*3300*/  LDTM.x8 R4, tmem[UR4+0x88] ;  /* 0x00008804000479ee */ /* 0x002e6200081c0000 */
[----:B------:R-:W-:Y:S02]  /*3310*/  F2FP.BF16.F32.PACK_AB R12, R13, R12 ;  /* 0x0000000c0d0c723e */ /* 0x000fe400000010ff */
[----:B------:R-:W-:Y:S02]  /*3320*/  F2FP.BF16.F32.PACK_AB R13, R15, R14 ;  /* 0x0000000e0f0d723e */ /* 0x000fe400000010ff */
[----:B------:R-:W-:Y:S02]  /*3330*/  F2FP.BF16.F32.PACK_AB R14, R17, R16 ;  /* 0x00000010110e723e */ /* 0x000fe400000010ff */
[----:B------:R-:W-:Y:S02]  /*3340*/  F2FP.BF16.F32.PACK_AB R15, R19, R18 ;  /* 0x00000012130f723e */ /* 0x000fe400000010ff */
[----:B------:R-:W-:-:S02]  /*3350*/  IADD3 R16, PT, PT, R0, R39, R31 ;  /* 0x0000002700107210 */ /* 0x000fc40007ffe01f */
        /* <DEDUP_REMOVED lines=56> */
[----:B------:R-:W-:Y:S01]  /*36e0*/  NOP ;  /* 0x0000000000007918 */ /* 0x000fe20000000000 */
[----:B------:R1:W-:Y:S01]  /*36f0*/  SYNCS.ARRIVE.TRANS64.RED.A1T0 RZ, [R2+URZ], RZ ;  /* 0x000000ff02ff79a7 */ /* 0x0003e200081004ff */
        /* <DEDUP_REMOVED lines=18> */
.L_x_42:
[----:B------:R-:W-:Y:S05]  /*3820*/  BSYNC.RECONVERGENT B0 ;  /* 0x0000000000007941 */ /* 0x000fea0003800200 */
.L_x_41:
[----:B------:R-:W-:Y:S02]  /*3830*/  IADD3 R23, PT, PT, R23, 0x8f, RZ ;  /* 0x0000008f17177810 */ /* 0x000fe40007ffe0ff */
[----:B------:R-:W-:Y:S01]  /*3840*/  IADD3 R33, PT, PT, R33, 0x8f, RZ ;  /* 0x0000008f21217810 */ /* 0x000fe20007ffe0ff */
[----:B------:R-:W-:Y:S06]  /*3850*/  @P0 BRA `(.L_x_43) ;  /* 0xffffffe800f00947 */ /* 0x000fec000383ffff */
.L_x_32:
[----:B------:R-:W-:-:S13]  /*3860*/  ISETP.NE.AND P0, PT, R3, 0x3, PT ;  /* 0x000000030300780c */ /* 0x000fda0003f05270 */
[----:B------:R-:W-:Y:S05]  /*3870*/  @P0 EXIT ;  /* 0x000000000000094d */ /* 0x000fea0003800000 */
[----:B------:R-:W-:Y:S05]  /*3880*/  WARPSYNC.ALL ;  /* 0x0000000000007948 */ /* 0x000fea0003800000 */
[----:B------:R-:W-:Y:S01]  /*3890*/  NOP ;  /* 0x0000000000007918 */ /* 0x000fe20000000000 */
[----:B------:R-:W2:Y:S01]  /*38a0*/  S2UR UR5, SR_CgaCtaId ;  /* 0x00000000000579c3 */ /* 0x000ea20000008800 */
[----:B------:R-:W-:Y:S02]  /*38b0*/  UMOV UR4, 0x50 ;  /* 0x0000005000047882 */ /* 0x000fe40000000000 */
[----:B--2---:R-:W-:-:S09]  /*38c0*/  ULEA UR5, UR5, UR4, 0x18 ;  /* 0x0000000405057291 */ /* 0x004fd2000f8ec0ff */
[----:B-1----:R-:W1:Y:S02]  /*38d0*/  LDS R2, [UR5] ;  /* 0x00000005ff027984 */ /* 0x002e640008000800 */
[----:B-1----:R-:W-:-:S04]  /*38e0*/  LOP3.LUT R0, R2, 0xffff, RZ, 0xc0, !PT ;  /* 0x0000ffff02007812 */ /* 0x002fc800078ec0ff */
[----:B------:R-:W-:-:S13]  /*38f0*/  ISETP.NE.AND P0, PT, R0, 0xffff, PT ;  /* 0x0000ffff0000780c */ /* 0x000fda0003f05270 */
[----:B------:R-:W-:Y:S05]  /*3900*/  @P0 BRA `(.L_x_44) ;  /* 0x0000000000480947 */ /* 0x000fea0003800000 */
[----:B------:R-:W-:-:S04]  /*3910*/  SHF.R.U32.HI R0, RZ, 0x10, R2 ;  /* 0x00000010ff007819 */ /* 0x000fc80000011602 */
[----:B------:R-:W-:-:S04]  /*3920*/  LOP3.LUT R0, R0, 0x1, RZ, 0xc0, !PT ;  /* 0x0000000100007812 */ /* 0x000fc800078ec0ff */
[----:B------:R-:W-:-:S13]  /*3930*/  ISETP.NE.AND P0, PT, R0, 0x1, PT ;  /* 0x000000010000780c */ /* 0x000fda0003f05270 */
[----:B------:R-:W-:Y:S05]  /*3940*/  @P0 BRA `(.L_x_45) ;  /* 0x00000000002c0947 */ /* 0x000fea0003800000 */
[----:B------:R-:W1:Y:S01]  /*3950*/  S2R R0, SR_LANEID ;  /* 0x0000000000007919 */ /* 0x000e620000000000 */
[----:B------:R-:W-:Y:S01]  /*3960*/  IMAD.MOV.U32 R2, RZ, RZ, -0x20000 ;  /* 0xfffe0000ff027424 */ /* 0x000fe200078e00ff */
[----:B------:R-:W-:Y:S02]  /*3970*/  VOTEU.ANY UR6, UPT, PT ;  /* 0x0000000000067886 */ /* 0x000fe400038e0100 */
[----:B------:R-:W-:Y:S01]  /*3980*/  UFLO.U32 UR6, UR6 ;  /* 0x00000006000672bd */ /* 0x000fe200080e0000 */
[----:B------:R-:W2:Y:S05]  /*3990*/  REDUX UR4, R2 ;  /* 0x00000000020473c4 */ /* 0x000eaa0000000000 */
[----:B-1----:R-:W-:-:S02]  /*39a0*/  ISETP.EQ.U32.AND P0, PT, R0, UR6, PT ;  /* 0x0000000600007c0c */ /* 0x002fc4000bf02070 */
[----:B--2---:R-:W-:Y:S01]  /*39b0*/  MOV R0, UR4 ;  /* 0x0000000400007c02 */ /* 0x004fe20008000f00 */
[----:B------:R-:W-:-:S05]  /*39c0*/  UMOV UR4, 0xfffe0000 ;  /* 0xfffe000000047882 */ /* 0x000fca0000000000 */
[----:B------:R1:W-:Y:S05]  /*39d0*/  UTCATOMSWS.AND URZ, UR4 ;  /* 0x0000000400ff79e3 */ /* 0x0003ea0008000000 */
[----:B------:R1:W-:Y:S01]  /*39e0*/  @P0 ATOMS.AND RZ, [UR5], R0 ;  /* 0x00000000ffff098c */ /* 0x0003e2000a800005 */
[----:B------:R-:W-:Y:S05]  /*39f0*/  BRA `(.L_x_46) ;  /* 0x0000000000147947 */ /* 0x000fea0003800000 */
.L_x_45:
[----:B------:R-:W-:Y:S02]  /*3a00*/  MOV R2, 0x3a20 ;  /* 0x00003a2000027802 */ /* 0x000fe40000000f00 */
[----:B------:R-:W-:Y:S05]  /*3a10*/  CALL.REL.NOINC `($__internal_0_$__cuda_sm10x_tcgen05_guardrail_trap_col_being_dealloced_not_returned_by_alloc) ;  /* 0x0000000400047944 */ /* 0x000fea0003c00000 */
[----:B------:R-:W-:Y:S05]  /*3a20*/  BRA `(.L_x_46) ;  /* 0x0000000000087947 */ /* 0x000fea0003800000 */
.L_x_44:
[----:B------:R-:W-:Y:S02]  /*3a30*/  MOV R2, 0x3a50 ;  /* 0x00003a5000027802 */ /* 0x000fe40000000f00 */
[----:B------:R-:W-:Y:S05]  /*3a40*/  CALL.REL.NOINC `($__internal_2_$__cuda_sm10x_tcgen05_guardrail_trap_unallocated_columns_being_dealloced) ;  /* 0x0000000400107944 */ /* 0x000fea0003c00000 */
.L_x_46:
[----:B------:R-:W-:Y:S01]  /*3a50*/  NOP ;  /* 0x0000000000007918 */ /* 0x000fe20000000000 */
[----:B-1----:R-:W-:Y:S05]  /*3a60*/  EXIT ;  /* 0x000000000000794d */ /* 0x002fea0003800000 */
.L_x_14:
[----:B------:R-:W-:-:S07]  /*3a70*/  MOV R5, R4 ;  /* 0x0000000400057202 */ /* 0x000fce0000000f00 */
.L_x_47:
[----:B-1----:R1:W2:Y:S02]  /*3a80*/  SYNCS.PHASECHK.TRANS64.TRYWAIT P0, [R2+URZ+0x31800], R5 ;  /* 0x03180005020075a7 */ /* 0x0022a400080011ff */
[----:B--2---:R-:W-:Y:S05]  /*3a90*/  @!P0 NANOSLEEP.SYNCS 0x989680 ;  /* 0x009896800000895d */ /* 0x004fea0003900000 */
[----:B------:R-:W2:Y:S02]  /*3aa0*/  @!P0 SYNCS.PHASECHK.TRANS64 P0, [R2+URZ+0x31800], R5 ;  /* 0x03180005020085a7 */ /* 0x000ea400080010ff */
[----:B--2---:R-:W-:Y:S05]  /*3ab0*/  @!P0 BRA `(.L_x_47) ;  /* 0xfffffffc00f08947 */ /* 0x004fea000383ffff */
[----:B------:R-:W-:Y:S05]  /*3ac0*/  BRA `(.L_x_48) ;  /* 0xffffffcc00dc7947 */ /* 0x000fea000383ffff */
.L_x_18:
[----:B------:R-:W-:Y:S02]  /*3ad0*/  MOV R8, UR10 ;  /* 0x0000000a00087c02 */ /* 0x000fe40008000f00 */
[----:B------:R-:W-:Y:S02]  /*3ae0*/  MOV R9, UR10 ;  /* 0x0000000a00097c02 */ /* 0x000fe40008000f00 */
[----:B------:R-:W-:-:S07]  /*3af0*/  MOV R0, UR9 ;  /* 0x0000000900007c02 */ /* 0x000fce0008000f00 */
.L_x_49:
[----:B-1----:R1:W2:Y:S02]  /*3b00*/  SYNCS.PHASECHK.TRANS64.TRYWAIT P0, [R0+URZ+0x31870], R9 ;  /* 0x03187009000075a7 */ /* 0x0022a400080011ff */
[----:B--2---:R-:W-:Y:S05]  /*3b10*/  @!P0 NANOSLEEP.SYNCS 0x989680 ;  /* 0x009896800000895d */ /* 0x004fea0003900000 */
[----:B------:R-:W2:Y:S02]  /*3b20*/  @!P0 SYNCS.PHASECHK.TRANS64 P0, [R0+URZ+0x31870], R9 ;  /* 0x03187009000085a7 */ /* 0x000ea400080010ff */
[----:B--2---:R-:W-:Y:S05]  /*3b30*/  @!P0 BRA `(.L_x_49) ;  /* 0xfffffffc00f08947 */ /* 0x004fea000383ffff */
[----:B------:R-:W-:Y:S05]  /*3b40*/  BRA `(.L_x_50) ;  /* 0xffffffd400687947 */ /* 0x000fea000383ffff */
.L_x_19:
[----:B------:R-:W-:Y:S02]  /*3b50*/  MOV R2, UR10 ;  /* 0x0000000a00027c02 */ /* 0x000fe40008000f00 */
[----:B------:R-:W-:Y:S07]  /*3b60*/  MOV R8, R9 ;  /* 0x0000000900087202 */ /* 0x000fee0000000f00 */
.L_x_51:
[----:B-1----:R1:W2:Y:S02]  /*3b70*/  SYNCS.PHASECHK.TRANS64.TRYWAIT P0, [R2+URZ+0x31840], R9 ;  /* 0x03184009020075a7 */ /* 0x0022a400080011ff */
[----:B--2---:R-:W-:Y:S05]  /*3b80*/  @!P0 NANOSLEEP.SYNCS 0x989680 ;  /* 0x009896800000895d */ /* 0x004fea0003900000 */
[----:B------:R-:W2:Y:S02]  /*3b90*/  @!P0 SYNCS.PHASECHK.TRANS64 P0, [R2+URZ+0x31840], R9 ;  /* 0x03184009020085a7 */ /* 0x000ea400080010ff */
[----:B--2---:R-:W-:Y:S05]  /*3ba0*/  @!P0 BRA `(.L_x_51) ;  /* 0xfffffffc00f08947 */ /* 0x004fea000383ffff */
[----:B------:R-:W-:Y:S05]  /*3bb0*/  BRA `(.L_x_52) ;  /* 0xffffffd4006c7947 */ /* 0x000fea000383ffff */
.L_x_21:
[----:B------:R-:W-:Y:S02]  /*3bc0*/  MOV R2, UR13 ;  /* 0x0000000d00027c02 */ /* 0x000fe40008000f00 */
[----:B------:R-:W-:Y:S07]  /*3bd0*/  MOV R8, R9 ;  /* 0x0000000900087202 */ /* 0x000fee0000000f00 */
.L_x_53:
[----:B-1----:R1:W2:Y:S02]  /*3be0*/  SYNCS.PHASECHK.TRANS64.TRYWAIT P0, [R2+URZ+0x31840], R9 ;  /* 0x03184009020075a7 */ /* 0x0022a400080011ff */
[----:B--2---:R-:W-:Y:S05]  /*3bf0*/  @!P0 NANOSLEEP.SYNCS 0x989680 ;  /* 0x009896800000895d */ /* 0x004fea0003900000 */
[----:B------:R-:W2:Y:S02]  /*3c00*/  @!P0 SYNCS.PHASECHK.TRANS64 P0, [R2+URZ+0x31840], R9 ;  /* 0x03184009020085a7 */ /* 0x000ea400080010ff */
[----:B--2---:R-:W-:Y:S05]  /*3c10*/  @!P0 BRA `(.L_x_53) ;  /* 0xfffffffc00f08947 */ /* 0x004fea000383ffff */
[----:B------:R-:W-:Y:S05]  /*3c20*/  BRA `(.L_x_54) ;  /* 0xffffffd800447947 */ /* 0x000fea000383ffff */
.L_x_25:
[----:B------:R-:W-:-:S04]  /*3c30*/  SHF.L.U32 R4, R10, 0x1f, RZ ;  /* 0x0000001f0a047819 */ /* 0x000fc800000006ff */
[----:B------:R-:W-:-:S07]  /*3c40*/  MOV R5, R4 ;  /* 0x0000000400057202 */ /* 0x000fce0000000f00 */
.L_x_55:
[----:B-1----:R1:W2:Y:S02]  /*3c50*/  SYNCS.PHASECHK.TRANS64.TRYWAIT P0, [R2+URZ+0x31820], R5 ;  /* 0x03182005020075a7 */ /* 0x0022a400080011ff */
[----:B--2---:R-:W-:Y:S05]  /*3c60*/  @!P0 NANOSLEEP.SYNCS 0x989680 ;  /* 0x009896800000895d */ /* 0x004fea0003900000 */
[----:B------:R-:W2:Y:S02]  /*3c70*/  @!P0 SYNCS.PHASECHK.TRANS64 P0, [R2+URZ+0x31820], R5 ;  /* 0x03182005020085a7 */ /* 0x000ea400080010ff */
[----:B--2---:R-:W-:Y:S05]  /*3c80*/  @!P0 BRA `(.L_x_55) ;  /* 0xfffffffc00f08947 */ /* 0x004fea000383ffff */
[----:B------:R-:W-:Y:S05]  /*3c90*/  BRA `(.L_x_56) ;  /* 0xffffffdc00987947 */ /* 0x000fea000383ffff */
.L_x_26:
[----:B------:R-:W-:-:S07]  /*3ca0*/  MOV R5, R4 ;  /* 0x0000000400057202 */ /* 0x000fce0000000f00 */
.L_x_57:
[----:B-1----:R1:W2:Y:S02]  /*3cb0*/  SYNCS.PHASECHK.TRANS64.TRYWAIT P0, [R2+URZ+0x31828], R5 ;  /* 0x03182805020075a7 */ /* 0x0022a400080011ff */
[----:B--2---:R-:W-:Y:S05]  /*3cc0*/  @!P0 NANOSLEEP.SYNCS 0x989680 ;  /* 0x009896800000895d */ /* 0x004fea0003900000 */
[----:B------:R-:W2:Y:S02]  /*3cd0*/  @!P0 SYNCS.PHASECHK.TRANS64 P0, [R2+URZ+0x31828], R5 ;  /* 0x03182805020085a7 */ /* 0x000ea400080010ff */
[----:B--2---:R-:W-:Y:S05]  /*3ce0*/  @!P0 BRA `(.L_x_57) ;  /* 0xfffffffc00f08947 */ /* 0x004fea000383ffff */
[----:B------:R-:W-:Y:S05]  /*3cf0*/  BRA `(.L_x_58) ;  /* 0xffffffe000287947 */ /* 0x000fea000383ffff */
.L_x_27:
[----:B-1----:R-:W-:-:S07]  /*3d00*/  MOV R5, R4 ;  /* 0x0000000400057202 */ /* 0x002fce0000000f00 */
.L_x_59:
[----:B-1----:R1:W2:Y:S02]  /*3d10*/  SYNCS.PHASECHK.TRANS64.TRYWAIT P0, [R2+URZ+0x31830], R5 ;  /* 0x03183005020075a7 */ /* 0x0022a400080011ff */
[----:B--2---:R-:W-:Y:S05]  /*3d20*/  @!P0 NANOSLEEP.SYNCS 0x989680 ;  /* 0x009896800000895d */ /* 0x004fea0003900000 */
[----:B------:R-:W2:Y:S02]  /*3d30*/  @!P0 SYNCS.PHASECHK.TRANS64 P0, [R2+URZ+0x31830], R5 ;  /* 0x03183005020085a7 */ /* 0x000ea400080010ff */
[----:B--2---:R-:W-:Y:S05]  /*3d40*/  @!P0 BRA `(.L_x_59) ;  /* 0xfffffffc00f08947 */ /* 0x004fea000383ffff */
[----:B------:R-:W-:Y:S05]  /*3d50*/  BRA `(.L_x_60) ;  /* 0xffffffe000687947 */ /* 0x000fea000383ffff */
.L_x_28:
[-C--:B------:R-:W-:Y:S02]  /*3d60*/  MOV R20, R4.reuse ;  /* 0x0000000400147202 */ /* 0x080fe40000000f00 */
[----:B------:R-:W-:-:S07]  /*3d70*/  MOV R21, R4 ;  /* 0x0000000400157202 */ /* 0x000fce0000000f00 */
.L_x_61:
[----:B-1----:R1:W2:Y:S02]  /*3d80*/  SYNCS.PHASECHK.TRANS64.TRYWAIT P0, [R2+URZ+0x31838], R21 ;  /* 0x03183815020075a7 */ /* 0x0022a400080011ff */
[----:B--2---:R-:W-:Y:S05]  /*3d90*/  @!P0 NANOSLEEP.SYNCS 0x989680 ;  /* 0x009896800000895d */ /* 0x004fea0003900000 */
[----:B------:R-:W2:Y:S02]  /*3da0*/  @!P0 SYNCS.PHASECHK.TRANS64 P0, [R2+URZ+0x31838], R21 ;  /* 0x03183815020085a7 */ /* 0x000ea400080010ff */
[----:B--2---:R-:W-:Y:S05]  /*3db0*/  @!P0 BRA `(.L_x_61) ;  /* 0xfffffffc00f08947 */ /* 0x004fea000383ffff */
[----:B------:R-:W-:Y:S05]  /*3dc0*/  BRA `(.L_x_62) ;  /* 0xffffffe000a07947 */ /* 0x000fea000383ffff */
.L_x_33:
[----:B------:R-:W-:-:S07]  /*3dd0*/  MOV R5, R4 ;  /* 0x0000000400057202 */ /* 0x000fce0000000f00 */
.L_x_63:
[----:B-1----:R1:W2:Y:S02]  /*3de0*/  SYNCS.PHASECHK.TRANS64.TRYWAIT P1, [R2+URZ+0x31860], R5 ;  /* 0x03186005020075a7 */ /* 0x0022a400080211ff */
[----:B--2---:R-:W-:Y:S05]  /*3df0*/  @!P1 NANOSLEEP.SYNCS 0x989680 ;  /* 0x009896800000995d */ /* 0x004fea0003900000 */
[----:B------:R-:W2:Y:S02]  /*3e00*/  @!P1 SYNCS.PHASECHK.TRANS64 P1, [R2+URZ+0x31860], R5 ;  /* 0x03186005020095a7 */ /* 0x000ea400080210ff */
[----:B--2---:R-:W-:Y:S05]  /*3e10*/  @!P1 BRA `(.L_x_63) ;  /* 0xfffffffc00f09947 */ /* 0x004fea000383ffff */
[----:B------:R-:W-:Y:S05]  /*3e20*/  BRA `(.L_x_64) ;  /* 0xffffffe400ec7947 */ /* 0x000fea000383ffff */
        .weak           $__internal_0_$__cuda_sm10x_tcgen05_guardrail_trap_col_being_dealloced_not_returned_by_alloc
        .type           $__internal_0_$__cuda_sm10x_tcgen05_guardrail_trap_col_being_dealloced_not_returned_by_alloc,@function
        .size           $__internal_0_$__cuda_sm10x_tcgen05_guardrail_trap_col_being_dealloced_not_returned_by_alloc,($__internal_1_$__cuda_sm10x_tcgen05_guardrail_trap_phase_invalid_during_alloc - $__internal_0_$__cuda_sm10x_tcgen05_guardrail_trap_col_being_dealloced_not_returned_by_alloc)
$__internal_0_$__cuda_sm10x_tcgen05_guardrail_trap_col_being_dealloced_not_returned_by_alloc:
[----:B------:R-:W-:Y:S05]  /*3e30*/  BPT.TRAP 0x1 ;  /* 0x000000040000795c */ /* 0x000fea0000300000 */
[----:B------:R-:W-:-:S04]  /*3e40*/  HFMA2 R3, -RZ, RZ, 0, 0 ;  /* 0x00000000ff037431 */ /* 0x000fc800000001ff */
[----:B------:R-:W-:Y:S05]  /*3e50*/  RET.REL.NODEC R2 `(_ZN9deep_gemm24sm100_fp8_gemm_1d1d_implILN4cute4UMMA5MajorE0ELS3_0ELj0ELj4096ELj7168ELj128ELj192ELj128ELj1ELj128ELj128ELj128ELj4ELj128ELj128ELj1ELb0ELj143ELNS_8GemmTypeE0ELb0EN7cutlass10bfloat16_tENS_16EpilogueIdentityEEEvPijjj14CUtensorMap_stS9_S9_S9_S9_) ;  /* 0xffffffc002687950 */ /* 0x000fea0003c3ffff */
        .weak           $__internal_1_$__cuda_sm10x_tcgen05_guardrail_trap_phase_invalid_during_alloc
        .type           $__internal_1_$__cuda_sm10x_tcgen05_guardrail_trap_phase_invalid_during_alloc,@function
        .size           $__internal_1_$__cuda_sm10x_tcgen05_guardrail_trap_phase_invalid_during_alloc,($__internal_2_$__cuda_sm10x_tcgen05_guardrail_trap_unallocated_columns_being_dealloced - $__internal_1_$__cuda_sm10x_tcgen05_guardrail_trap_phase_invalid_during_alloc)
$__internal_1_$__cuda_sm10x_tcgen05_guardrail_trap_phase_invalid_during_alloc:
[----:B------:R-:W-:Y:S05]  /*3e60*/  BPT.TRAP 0x1 ;  /* 0x000000040000795c */ /* 0x000fea0000300000 */
[----:B------:R-:W-:-:S04]  /*3e70*/  MOV R5, 0x0 ;  /* 0x0000000000057802 */ /* 0x000fc80000000f00 */
[----:B------:R-:W-:Y:S05]  /*3e80*/  RET.REL.NODEC R4 `(_ZN9deep_gemm24sm100_fp8_gemm_1d1d_implILN4cute4UMMA5MajorE0ELS3_0ELj0ELj4096ELj7168ELj128ELj192ELj128ELj1ELj128ELj128ELj128ELj4ELj128ELj128ELj1ELb0ELj143ELNS_8GemmTypeE0ELb0EN7cutlass10bfloat16_tENS_16EpilogueIdentityEEEvPijjj14CUtensorMap_stS9_S9_S9_S9_) ;  /* 0xffffffc0045c7950 */ /* 0x000fea0003c3ffff */
        .weak           $__internal_2_$__cuda_sm10x_tcgen05_guardrail_trap_unallocated_columns_being_dealloced
        .type           $__internal_2_$__cuda_sm10x_tcgen05_guardrail_trap_unallocated_columns_being_dealloced,@function
        .size           $__internal_2_$__cuda_sm10x_tcgen05_guardrail_trap_unallocated_columns_being_dealloced,($__internal_3_$__cuda_sm20_div_u16 - $__internal_2_$__cuda_sm10x_tcgen05_guardrail_trap_unallocated_columns_being_dealloced)
$__internal_2_$__cuda_sm10x_tcgen05_guardrail_trap_unallocated_columns_being_dealloced:
[----:B------:R-:W-:Y:S05]  /*3e90*/  BPT.TRAP 0x1 ;  /* 0x000000040000795c */ /* 0x000fea0000300000 */
[----:B------:R-:W-:-:S04]  /*3ea0*/  HFMA2 R3, -RZ, RZ, 0, 0 ;  /* 0x00000000ff037431 */ /* 0x000fc800000001ff */
[----:B------:R-:W-:Y:S05]  /*3eb0*/  RET.REL.NODEC R2 `(_ZN9deep_gemm24sm100_fp8_gemm_1d1d_implILN4cute4UMMA5MajorE0ELS3_0ELj0ELj4096ELj7168ELj128ELj192ELj128ELj1ELj128ELj128ELj128ELj4ELj128ELj128ELj1ELb0ELj143ELNS_8GemmTypeE0ELb0EN7cutlass10bfloat16_tENS_16EpilogueIdentityEEEvPijjj14CUtensorMap_stS9_S9_S9_S9_) ;  /* 0xffffffc002507950 */ /* 0x000fea0003c3ffff */
        .weak           $__internal_3_$__cuda_sm20_div_u16
        .type           $__internal_3_$__cuda_sm20_div_u16,@function
        .size           $__internal_3_$__cuda_sm20_div_u16,(.L_x_69 - $__internal_3_$__cuda_sm20_div_u16)
$__internal_3_$__cuda_sm20_div_u16:
[----:B------:R-:W1:Y:S01]  /*3ec0*/  I2F.U16 R6, R7 ;  /* 0x0000000700067306 */ /* 0x000e620000101000 */
[----:B------:R-:W-:-:S07]  /*3ed0*/  IMAD.MOV.U32 R4, RZ, RZ, 0x4b800000 ;  /* 0x4b800000ff047424 */ /* 0x000fce00078e00ff */
[----:B------:R-:W-:Y:S01]  /*3ee0*/  I2F.U16.RZ R5, R5 ;  /* 0x0000000500057306 */ /* 0x000fe2000010d000 */
[C---:B-1----:R-:W-:Y:S02]  /*3ef0*/  FSETP.GEU.AND P1, PT, |R6|.reuse, 1.175494350822287508e-38, PT ;  /* 0x008000000600780b */ /* 0x042fe40003f2e200 */
[----:B------:R-:W-:Y:S02]  /*3f00*/  FSETP.GT.AND P3, PT, |R6|, 8.50705917302346158658e+37, PT ;  /* 0x7e8000000600780b */ /* 0x000fe40003f64200 */
[----:B------:R-:W-:Y:S02]  /*3f10*/  FSEL R4, R4, 1, !P1 ;  /* 0x3f80000004047808 */ /* 0x000fe40004800000 */
[----:B------:R-:W-:Y:S02]  /*3f20*/  ISETP.NE.U32.AND P1, PT, R7, RZ, PT ;  /* 0x000000ff0700720c */ /* 0x000fe40003f25070 */
[----:B------:R-:W-:-:S05]  /*3f30*/  FSEL R4, R4, 0.25, !P3 ;  /* 0x3e80000004047808 */ /* 0x000fca0005800000 */
[----:B------:R-:W-:-:S06]  /*3f40*/  FMUL R6, R6, R4 ;  /* 0x0000000406067220 */ /* 0x000fcc0000400000 */
[----:B------:R-:W1:Y:S02]  /*3f50*/  MUFU.RCP R6, R6 ;  /* 0x0000000600067308 */ /* 0x000e640000001000 */
[----:B-1----:R-:W-:-:S04]  /*3f60*/  FMUL R4, R4, R6 ;  /* 0x0000000604047220 */ /* 0x002fc80000400000 */
[----:B------:R-:W-:-:S04]  /*3f70*/  VIADD R4, R4, 0x2 ;  /* 0x0000000204047836 */ /* 0x000fc80000000000 */
[----:B------:R-:W-:Y:S01]  /*3f80*/  FMUL.RZ R4, R5, R4 ;  /* 0x0000000405047220 */ /* 0x000fe2000040c000 */
[----:B------:R-:W-:-:S03]  /*3f90*/  HFMA2 R5, -RZ, RZ, 0, 0 ;  /* 0x00000000ff057431 */ /* 0x000fc600000001ff */
[----:B------:R1:W2:Y:S02]  /*3fa0*/  F2I.U32.TRUNC.NTZ R41, R4 ;  /* 0x0000000400297305 */ /* 0x0002a4000020f000 */
[----:B-1----:R-:W-:Y:S01]  /*3fb0*/  IMAD.MOV.U32 R4, RZ, RZ, R2 ;  /* 0x000000ffff047224 */ /* 0x002fe200078e0002 */
[----:B--2---:R-:W-:Y:S02]  /*3fc0*/  LOP3.LUT R41, R41, 0xffff, RZ, 0xc0, !PT ;  /* 0x0000ffff29297812 */ /* 0x004fe400078ec0ff */
[----:B------:R-:W-:Y:S01]  /*3fd0*/  @!P1 MOV R41, 0xffffffff ;  /* 0xffffffff00299802 */ /* 0x000fe20000000f00 */
[----:B------:R-:W-:Y:S06]  /*3fe0*/  RET.REL.NODEC R4 `(_ZN9deep_gemm24sm100_fp8_gemm_1d1d_implILN4cute4UMMA5MajorE0ELS3_0ELj0ELj4096ELj7168ELj128ELj192ELj128ELj1ELj128ELj128ELj128ELj4ELj128ELj128ELj1ELb0ELj143ELNS_8GemmTypeE0ELb0EN7cutlass10bfloat16_tENS_16EpilogueIdentityEEEvPijjj14CUtensorMap_stS9_S9_S9_S9_) ;  /* 0xffffffc004047950 */ /* 0x000fec0003c3ffff */
.L_x_65:
[----:B------:R-:W-:-:S00]  /*3ff0*/  BRA `(.L_x_65) ;  /* 0xfffffffc00fc7947 */ /* 0x000fc0000383ffff */
[----:B------:R-:W-:-:S00]  /*4000*/  NOP ;  /* 0x0000000000007918 */ /* 0x000fc00000000000 */
[----:B------:R-:W-:-:S00]  /*4010*/  NOP ;  /* 0x0000000000007918 */ /* 0x000fc00000000000 */
[----:B------:R-:W-:-:S00]  /*4020*/  NOP ;  /* 0x0000000000007918 */ /* 0x000fc00000000000 */
[----:B------:R-:W-:-:S00]  /*4030*/  NOP ;  /* 0x0000000000007918 */ /* 0x000fc00000000000 */
[----:B------:R-:W-:-:S00]  /*4040*/  NOP ;  /* 0x0000000000007918 */ /* 0x000fc00000000000 */
[----:B------:R-:W-:-:S00]  /*4050*/  NOP ;  /* 0x0000000000007918 */ /* 0x000fc00000000000 */
[----:B------:R-:W-:-:S00]  /*4060*/  NOP ;  /* 0x0000000000007918 */ /* 0x000fc00000000000 */
[----:B------:R-:W-:-:S00]  /*4070*/  NOP ;  /* 0x0000000000007918 */ /* 0x000fc00000000000 */
.L_x_69:


//--------------------- .nv.shared._ZN9deep_gemm24sm100_fp8_gemm_1d1d_implILN4cute4UMMA5MajorE0ELS3_0ELj0ELj4096ELj7168ELj128ELj192ELj128ELj1ELj128ELj128ELj128ELj4ELj128ELj128ELj1ELb0ELj143ELNS_8GemmTypeE0ELb0EN7cutlass10bfloat16_tENS_16EpilogueIdentityEEEvPijjj14CUtensorMap_stS9_S9_S9_S9_ --------------------------
	.section	.nv.shared._ZN9deep_gemm24sm100_fp8_gemm_1d1d_implILN4cute4UMMA5MajorE0ELS3_0ELj0ELj4096ELj7168ELj128ELj192ELj128ELj1ELj128ELj128ELj128ELj4ELj128ELj128ELj1ELb0ELj143ELNS_8GemmTypeE0ELb0EN7cutlass10bfloat16_tENS_16EpilogueIdentityEEEvPijjj14CUtensorMap_stS9_S9_S9_S9_,"aw",@nobits
	.sectionflags	@""
	.align	1024
	.zero		1024


//--------------------- .nv.shared.reserved.0     --------------------------
	.section	.nv.shared.reserved.0,"aw",@nobits
	.align	8
	.weak		__nv_reservedSMEM_offset_0_alias
	.size		__nv_reservedSMEM_offset_0_alias, 0, 64
	.other		__nv_reservedSMEM_offset_0_alias,@"STO_CUDA_RESERVED_SHARED STV_DEFAULT"
__nv_reservedSMEM_offset_0_alias:
	.zero		0
.nv.shared.reserved.0:
	.zero		64
	.weak		__nv_reservedSMEM_allocation_phase
	.type		__nv_reservedSMEM_allocation_phase,@object
	.size		__nv_reservedSMEM_allocation_phase,(.L_0 - __nv_reservedSMEM_allocation_phase)
__nv_reservedSMEM_allocation_phase:
	.zero		1
.L_0:
	.zero		7
	.weak		__nv_reservedSMEM_devtool_atexit_pc
	.type		__nv_reservedSMEM_devtool_atexit_pc,@object
	.size		__nv_reservedSMEM_devtool_atexit_pc,(__nv_reservedSMEM_allocation_mask - __nv_reservedSMEM_devtool_atexit_pc)
__nv_reservedSMEM_devtool_atexit_pc:
	.zero		8
	.weak		__nv_reservedSMEM_allocation_mask
	.type		__nv_reservedSMEM_allocation_mask,@object
	.size		__nv_reservedSMEM_allocation_mask,(.L_2 - __nv_reservedSMEM_allocation_mask)
__nv_reservedSMEM_allocation_mask:
	.zero		4
.L_2:


//--------------------- .nv.global                --------------------------
	.section	.nv.global,"aw",@nobits
.nv.global:
	.type		_ZN47_INTERNAL_3fb605ab_9_kernel_cu_f12cbbf6_28950794cute1_E,@object
	.size		_ZN47_INTERNAL_3fb605ab_9_kernel_cu_f12cbbf6_28950794cute1_E,(_ZN47_INTERNAL_3fb605ab_9_kernel_cu_f12cbbf6_28950794cuda3std3__45__cpo6cbeginE - _ZN47_INTERNAL_3fb605ab_9_kernel_cu_f12cbbf6_28950794cute1_E)
_ZN47_INTERNAL_3fb605ab_9_kernel_cu_f12cbbf6_28950794cute1_E:
	.zero		1
	.type		_ZN47_INTERNAL_3fb605ab_9_kernel_cu_f12cbbf6_28950794cuda3std3__45__cpo6cbeginE,@object
	.size		_ZN47_INTERNAL_3fb605ab_9_kernel_cu_f12cbbf6_28950794cuda3std3__45__cpo6cbeginE,(_ZN47_INTERNAL_3fb605ab_9_kernel_cu_f12cbbf6_28950794cuda3std3__48in_placeE - _ZN47_INTERNAL_3fb605ab_9_kernel_cu_f12cbbf6_28950794cuda3std3__45__cpo6cbeginE)
_ZN47_INTERNAL_3fb605ab_9_kernel_cu_f12cbbf6_28950794cuda3std3__45__cpo6cbeginE:
	.zero		1
	.type		_ZN47_INTERNAL_3fb605ab_9_kernel_cu_f12cbbf6_28950794cuda3std3__48in_placeE,@object
	.size		_ZN47_INTERNAL_3fb605ab_9_kernel_cu_f12cbbf6_28950794cuda3std3__48in_placeE,(_ZN47_INTERNAL_3fb605ab_9_kernel_cu_f12cbbf6_28950794cuda3std6ranges3__45__cpo9iter_moveE - _ZN47_INTERNAL_3fb605ab_9_kernel_cu_f12cbbf6_28950794cuda3std3__48in_placeE)
_ZN47_INTERNAL_3fb605ab_9_kernel_cu_f12cbbf6_28950794cuda3std3__48in_placeE:
	.zero		1
	.type		_ZN47_INTERNAL_3fb605ab_9_kernel_cu_f12cbbf6_28950794cuda3std6ranges3__45__cpo9iter_moveE,@object
	.size		_ZN47_INTERNAL_3fb605ab_9_kernel_cu_f12cbbf6_28950794cuda3std6ranges3__45__cpo9iter_moveE,(_ZN47_INTERNAL_3fb605ab_9_kernel_cu_f12cbbf6_28950794cuda3std3__45__cpo5beginE - _ZN47_INTERNAL_3fb605ab_9_kernel_cu_f12cbbf6_28950794cuda3std6ranges3__45__cpo9iter_moveE)
_ZN47_INTERNAL_3fb605ab_9_kernel_cu_f12cbbf6_28950794cuda3std6ranges3__45__cpo9iter_moveE:
	.zero		1
	.type		_ZN47_INTERNAL_3fb605ab_9_kernel_cu_f12cbbf6_28950794cuda3std3__45__cpo5beginE,@object
	.size		_ZN47_INTERNAL_3fb605ab_9_kernel_cu_f12cbbf6_28950794cuda3std3__45__cpo5beginE,(_ZN47_INTERNAL_3fb605ab_9_kernel_cu_f12cbbf6_28950794cuda3std3__449_GLOBAL__N__3fb605ab_9_kernel_cu_f12cbbf6_28950796ignoreE - _ZN47_INTERNAL_3fb605ab_9_kernel_cu_f12cbbf6_28950794cuda3std3__45__cpo5beginE)
_ZN47_INTERNAL_3fb605ab_9_kernel_cu_f12cbbf6_28950794cuda3std3__45__cpo5beginE:
	.zero		1
	.type		_ZN47_INTERNAL_3fb605ab_9_kernel_cu_f12cbbf6_28950794cuda3std3__449_GLOBAL__N__3fb605ab_9_kernel_cu_f12cbbf6_28950796ignoreE,@object
	.size		_ZN47_INTERNAL_3fb605ab_9_kernel_cu_f12cbbf6_28950794cuda3std3__449_GLOBAL__N__3fb605ab_9_kernel_cu_f12cbbf6_28950796ignoreE,(_ZN47_INTERNAL_3fb605ab_9_kernel_cu_f12cbbf6_28950794cute7productE - _ZN47_INTERNAL_3fb605ab_9_kernel_cu_f12cbbf6_28950794cuda3std3__449_GLOBAL__N__3fb605ab_9_kernel_cu_f12cbbf6_28950796ignoreE)
_ZN47_INTERNAL_3fb605ab_9_kernel_cu_f12cbbf6_28950794cuda3std3__449_GLOBAL__N__3fb605ab_9_kernel_cu_f12cbbf6_28950796ignoreE:
	.zero		1
	.type		_ZN47_INTERNAL_3fb605ab_9_kernel_cu_f12cbbf6_28950794cute7productE,@object
	.size		_ZN47_INTERNAL_3fb605ab_9_kernel_cu_f12cbbf6_28950794cute7productE,(_ZN47_INTERNAL_3fb605ab_9_kernel_cu_f12cbbf6_28950794cuda3std3__45__cpo3endE - _ZN47_INTERNAL_3fb605ab_9_kernel_cu_f12cbbf6_28950794cute7productE)
_ZN47_INTERNAL_3fb605ab_9_kernel_cu_f12cbbf6_28950794cute7productE:
	.zero		1
	.type		_ZN47_INTERNAL_3fb605ab_9_kernel_cu_f12cbbf6_28950794cuda3std3__45__cpo3endE,@object
	.size		_ZN47_INTERNAL_3fb605ab_9_kernel_cu_f12cbbf6_28950794cuda3std3__45__cpo3endE,(_ZN47_INTERNAL_3fb605ab_9_kernel_cu_f12cbbf6_28950794cuda3std3__419piecewise_constructE - _ZN47_INTERNAL_3fb605ab_9_kernel_cu_f12cbbf6_28950794cuda3std3__45__cpo3endE)
_ZN47_INTERNAL_3fb605ab_9_kernel_cu_f12cbbf6_28950794cuda3std3__45__cpo3endE:
	.zero		1
	.type		_ZN47_INTERNAL_3fb605ab_9_kernel_cu_f12cbbf6_28950794cuda3std3__419piecewise_constructE,@object
	.size		_ZN47_INTERNAL_3fb605ab_9_kernel_cu_f12cbbf6_28950794cuda3std3__419piecewise_constructE,(_ZN47_INTERNAL_3fb605ab_9_kernel_cu_f12cbbf6_28950794cuda3std3__45__cpo4cendE - _ZN47_INTERNAL_3fb605ab_9_kernel_cu_f12cbbf6_28950794cuda3std3__419piecewise_constructE)
_ZN47_INTERNAL_3fb605ab_9_kernel_cu_f12cbbf6_28950794cuda3std3__419piecewise_constructE:
	.zero		1
	.type		_ZN47_INTERNAL_3fb605ab_9_kernel_cu_f12cbbf6_28950794cuda3std3__45__cpo4cendE,@object
	.size		_ZN47_INTERNAL_3fb605ab_9_kernel_cu_f12cbbf6_28950794cuda3std3__45__cpo4cendE,(_ZN47_INTERNAL_3fb605ab_9_kernel_cu_f12cbbf6_28950794cuda3std6ranges3__45__cpo4swapE - _ZN47_INTERNAL_3fb605ab_9_kernel_cu_f12cbbf6_28950794cuda3std3__45__cpo4cendE)
_ZN47_INTERNAL_3fb605ab_9_kernel_cu_f12cbbf6_28950794cuda3std3__45__cpo4cendE:
	.zero		1
	.type		_ZN47_INTERNAL_3fb605ab_9_kernel_cu_f12cbbf6_28950794cuda3std6ranges3__45__cpo4swapE,@object
	.size		_ZN47_INTERNAL_3fb605ab_9_kernel_cu_f12cbbf6_28950794cuda3std6ranges3__45__cpo4swapE,(.L_10 - _ZN47_INTERNAL_3fb605ab_9_kernel_cu_f12cbbf6_28950794cuda3std6ranges3__45__cpo4swapE)
_ZN47_INTERNAL_3fb605ab_9_kernel_cu_f12cbbf6_28950794cuda3std6ranges3__45__cpo4swapE:
	.zero		1
.L_10:


//--------------------- .nv.constant0._ZN9deep_gemm24sm100_fp8_gemm_1d1d_implILN4cute4UMMA5MajorE0ELS3_0ELj0ELj4096ELj7168ELj128ELj192ELj128ELj1ELj128ELj128ELj128ELj4ELj128ELj128ELj1ELb0ELj143ELNS_8GemmTypeE0ELb0EN7cutlass10bfloat16_tENS_16EpilogueIdentityEEEvPijjj14CUtensorMap_stS9_S9_S9_S9_ --------------------------
	.section	.nv.constant0._ZN9deep_gemm24sm100_fp8_gemm_1d1d_implILN4cute4UMMA5MajorE0ELS3_0ELj0ELj4096ELj7168ELj128ELj192ELj128ELj1ELj128ELj128ELj128ELj4ELj128ELj128ELj1ELb0ELj143ELNS_8GemmTypeE0ELb0EN7cutlass10bfloat16_tENS_16EpilogueIdentityEEEvPijjj14CUtensorMap_stS9_S9_S9_S9_,"a",@progbits
	.sectionflags	@""
	.align	4
.nv.constant0._ZN9deep_gemm24sm100_fp8_gemm_1d1d_implILN4cute4UMMA5MajorE0ELS3_0ELj0ELj4096ELj7168ELj128ELj192ELj128ELj1ELj128ELj128ELj128ELj4ELj128ELj128ELj1ELb0ELj143ELNS_8GemmTypeE0ELb0EN7cutlass10bfloat16_tENS_16EpilogueIdentityEEEvPijjj14CUtensorMap_stS9_S9_S9_S9_:
	.zero		1600


//--------------------- SYMBOLS --------------------------

	.type		.nv.reservedSmem.offset0,@object
	.size		.nv.reservedSmem.offset0,0x4
	.type		.nv.reservedSmem.cap,@object
	.size		.nv.reservedSmem.cap,0x4
